	.headerflags	@"EF_CUDA_TEXMODE_UNIFIED EF_CUDA_64BIT_ADDRESS EF_CUDA_SM86 EF_CUDA_VIRTUAL_SM(EF_CUDA_SM86)"
	.elftype	@"ET_EXEC"


//--------------------- .nv.info                  --------------------------
	.section	.nv.info,"",@"SHT_CUDA_INFO"
	.align	4


	//----- nvinfo : EIATTR_REGCOUNT
	.align		4
        /*0000*/ 	.byte	0x04, 0x2f
        /*0002*/ 	.short	(.L_1 - .L_0)
	.align		4
.L_0:
        /*0004*/ 	.word	index@(triton_bmm)
        /*0008*/ 	.word	0x0000008a


	//----- nvinfo : EIATTR_MIN_STACK_SIZE
	.align		4
.L_1:
        /*000c*/ 	.byte	0x04, 0x12
        /*000e*/ 	.short	(.L_3 - .L_2)
	.align		4
.L_2:
        /*0010*/ 	.word	index@(triton_bmm)
        /*0014*/ 	.word	0x00000000


	//----- nvinfo : EIATTR_FRAME_SIZE
	.align		4
.L_3:
        /*0018*/ 	.byte	0x04, 0x11
        /*001a*/ 	.short	(.L_5 - .L_4)
	.align		4
.L_4:
        /*001c*/ 	.word	index@(triton_bmm)
        /*0020*/ 	.word	0x00000000


	//----- nvinfo : EIATTR_MIN_STACK_SIZE
	.align		4
.L_5:
        /*0024*/ 	.byte	0x04, 0x12
        /*0026*/ 	.short	(.L_7 - .L_6)
	.align		4
.L_6:
        /*0028*/ 	.word	index@(triton_bmm)
        /*002c*/ 	.word	0x00000000
.L_7:


//--------------------- .nv.info.triton_bmm       --------------------------
	.section	.nv.info.triton_bmm,"",@"SHT_CUDA_INFO"
	.sectionflags	@""
	.align	4


	//----- nvinfo : EIATTR_CUDA_API_VERSION
	.align		4
        /*0000*/ 	.byte	0x04, 0x37
        /*0002*/ 	.short	(.L_9 - .L_8)
.L_8:
        /*0004*/ 	.word	0x0000007c


	//----- nvinfo : EIATTR_SW2861232_WAR
	.align		4
.L_9:
        /*0008*/ 	.byte	0x01, 0x35
	.zero		2


	//----- nvinfo : EIATTR_PARAM_CBANK
	.align		4
        /*000c*/ 	.byte	0x04, 0x0a
        /*000e*/ 	.short	(.L_11 - .L_10)
	.align		4
.L_10:
        /*0010*/ 	.word	index@(.nv.constant0.triton_bmm)
        /*0014*/ 	.short	0x0160
        /*0016*/ 	.short	0x0020


	//----- nvinfo : EIATTR_CBANK_PARAM_SIZE
	.align		4
.L_11:
        /*0018*/ 	.byte	0x03, 0x19
        /*001a*/ 	.short	0x0020


	//----- nvinfo : EIATTR_KPARAM_INFO
	.align		4
        /*001c*/ 	.byte	0x04, 0x17
        /*001e*/ 	.short	(.L_13 - .L_12)
.L_12:
        /*0020*/ 	.word	0x00000000
        /*0024*/ 	.short	0x0003
        /*0026*/ 	.short	0x0018
        /*0028*/ 	.byte	0x00, 0xf4, 0x21, 0x00


	//----- nvinfo : EIATTR_KPARAM_INFO
	.align		4
.L_13:
        /*002c*/ 	.byte	0x04, 0x17
        /*002e*/ 	.short	(.L_15 - .L_14)
.L_14:
        /*0030*/ 	.word	0x00000000
        /*0034*/ 	.short	0x0002
        /*0036*/ 	.short	0x0010
        /*0038*/ 	.byte	0x00, 0xf4, 0x21, 0x00


	//----- nvinfo : EIATTR_KPARAM_INFO
	.align		4
.L_15:
        /*003c*/ 	.byte	0x04, 0x17
        /*003e*/ 	.short	(.L_17 - .L_16)
.L_16:
        /*0040*/ 	.word	0x00000000
        /*0044*/ 	.short	0x0001
        /*0046*/ 	.short	0x0008
        /*0048*/ 	.byte	0x00, 0xf4, 0x21, 0x00


	//----- nvinfo : EIATTR_KPARAM_INFO
	.align		4
.L_17:
        /*004c*/ 	.byte	0x04, 0x17
        /*004e*/ 	.short	(.L_19 - .L_18)
.L_18:
        /*0050*/ 	.word	0x00000000
        /*0054*/ 	.short	0x0000
        /*0056*/ 	.short	0x0000
        /*0058*/ 	.byte	0x00, 0xf4, 0x21, 0x00


	//----- nvinfo : EIATTR_MAXREG_COUNT
	.align		4
.L_19:
        /*005c*/ 	.byte	0x03, 0x1b
        /*005e*/ 	.short	0x00ff


	//----- nvinfo : EIATTR_EXIT_INSTR_OFFSETS
	.align		4
        /*0060*/ 	.byte	0x04, 0x1c
        /*0062*/ 	.short	(.L_21 - .L_20)


	//   ....[0]....
.L_20:
        /*0064*/ 	.word	0x00004010


	//   ....[1]....
        /*0068*/ 	.word	0x00004060


	//----- nvinfo : EIATTR_REQNTID
	.align		4
.L_21:
        /*006c*/ 	.byte	0x04, 0x10
        /*006e*/ 	.short	(.L_23 - .L_22)
.L_22:
        /*0070*/ 	.word	0x00000080
        /*0074*/ 	.word	0x00000001
        /*0078*/ 	.word	0x00000001
.L_23:


//--------------------- .nv.callgraph             --------------------------
	.section	.nv.callgraph,"",@"SHT_CUDA_CALLGRAPH"
	.align	4
	.sectionentsize	8
	.align		4
        /*0000*/ 	.word	0x00000000
	.align		4
        /*0004*/ 	.word	0xffffffff
	.align		4
        /*0008*/ 	.word	0x00000000
	.align		4
        /*000c*/ 	.word	0xfffffffe
	.align		4
        /*0010*/ 	.word	0x00000000
	.align		4
        /*0014*/ 	.word	0xfffffffd
	.align		4
        /*0018*/ 	.word	0x00000000
	.align		4
        /*001c*/ 	.word	0xfffffffc


//--------------------- .nv.rel.action            --------------------------
	.section	.nv.rel.action,"",@"SHT_CUDA_RELOCINFO"
	.align	8
	.sectionentsize	8
        /*0000*/ 	.byte	0x73, 0x00, 0x00, 0x00, 0x00, 0x00, 0x00, 0x00, 0x00, 0x00, 0x00, 0x11, 0x25, 0x00, 0x05, 0x36


//--------------------- .nv.constant0.triton_bmm  --------------------------
	.section	.nv.constant0.triton_bmm,"a",@progbits
	.sectionflags	@""
	.align	4
.nv.constant0.triton_bmm:
	.zero		384


//--------------------- .text.triton_bmm          --------------------------
	.section	.text.triton_bmm,"ax",@progbits
	.sectionflags	@"SHF_BARRIERS=1"
	.sectioninfo	@"SHI_REGISTERS=138"
	.align	128
        .global         triton_bmm
        .type           triton_bmm,@function
        .size           triton_bmm,(.L_x_1 - triton_bmm)
        .other          triton_bmm,@"STO_CUDA_ENTRY STV_DEFAULT"
triton_bmm:
.text.triton_bmm:
[----:B------:R-:W-:Y:S02]  /*0000*/  IMAD.MOV.U32 R1, RZ, RZ, c[0x0][0x28] ;  /* 0x00000a00ff017624 */ /* 0x000fe400078e00ff */
[----:B------:R-:W1:Y:S01]  /*0010*/  S2R R11, SR_CTAID.X ;  /* 0x00000000000b7919 */ /* 0x000e620000002500 */
[----:B------:R-:W-:Y:S02]  /*0020*/  ULDC.64 UR6, c[0x0][0x118] ;  /* 0x0000460000067ab9 */ /* 0x000fe40000000a00 */
[----:B------:R-:W-:Y:S02]  /*0030*/  ULDC.64 UR4, c[0x0][0x160] ;  /* 0x0000580000047ab9 */ /* 0x000fe40000000a00 */
[----:B------:R-:W-:-:S04]  /*0040*/  UIADD3 UR4, UP0, UR4, 0x100, URZ ;  /* 0x0000010004047890 */ /* 0x000fc8000ff1e03f */
[----:B------:R-:W-:Y:S01]  /*0050*/  UIADD3.X UR5, URZ, UR5, URZ, UP0, !UPT ;  /* 0x000000053f057290 */ /* 0x000fe200087fe43f */
[----:B-1----:R-:W-:Y:S02]  /*0060*/  SHF.R.S32.HI R0, RZ, 0x1f, R11 ;  /* 0x0000001fff007819 */ /* 0x002fe4000001140b */
[-C--:B------:R-:W-:Y:S02]  /*0070*/  IABS R8, R11.reuse ;  /* 0x0000000b00087213 */ /* 0x080fe40000000000 */
[----:B------:R-:W-:Y:S02]  /*0080*/  LEA.HI R0, R0, R11, RZ, 0x3 ;  /* 0x0000000b00007211 */ /* 0x000fe400078f18ff */
[----:B------:R-:W-:Y:S02]  /*0090*/  ISETP.GE.AND P2, PT, R11, RZ, PT ;  /* 0x000000ff0b00720c */ /* 0x000fe40003f46270 */
[----:B------:R-:W-:-:S04]  /*00a0*/  LOP3.LUT R0, R0, 0xfffffff8, RZ, 0xc0, !PT ;  /* 0xfffffff800007812 */ /* 0x000fc800078ec0ff */
[----:B------:R-:W-:-:S04]  /*00b0*/  IADD3 R2, -R0, 0x8, RZ ;  /* 0x0000000800027810 */ /* 0x000fc80007ffe1ff */
[----:B------:R-:W-:-:S04]  /*00c0*/  IMNMX R4, R2, 0x8, PT ;  /* 0x0000000802047817 */ /* 0x000fc80003800200 */
[-C--:B------:R-:W-:Y:S02]  /*00d0*/  IABS R13, R4.reuse ;  /* 0x00000004000d7213 */ /* 0x080fe40000000000 */
[----:B------:R-:W-:Y:S02]  /*00e0*/  IABS R9, R4 ;  /* 0x0000000400097213 */ /* 0x000fe40000000000 */
[----:B------:R-:W1:Y:S08]  /*00f0*/  I2F.RP R5, R13 ;  /* 0x0000000d00057306 */ /* 0x000e700000209400 */
[----:B-1----:R-:W1:Y:S02]  /*0100*/  MUFU.RCP R5, R5 ;  /* 0x0000000500057308 */ /* 0x002e640000001000 */
[----:B-1----:R-:W-:Y:S01]  /*0110*/  IADD3 R2, R5, 0xffffffe, RZ ;  /* 0x0ffffffe05027810 */ /* 0x002fe20007ffe0ff */
[----:B------:R-:W-:-:S05]  /*0120*/  IMAD.MOV R5, RZ, RZ, -R9 ;  /* 0x000000ffff057224 */ /* 0x000fca00078e0a09 */
[----:B------:R1:W2:Y:S02]  /*0130*/  F2I.FTZ.U32.TRUNC.NTZ R3, R2 ;  /* 0x0000000200037305 */ /* 0x0002a4000021f000 */
[----:B-1----:R-:W-:Y:S02]  /*0140*/  IMAD.MOV.U32 R2, RZ, RZ, RZ ;  /* 0x000000ffff027224 */ /* 0x002fe400078e00ff */
[----:B--2---:R-:W-:-:S04]  /*0150*/  IMAD.MOV R6, RZ, RZ, -R3 ;  /* 0x000000ffff067224 */ /* 0x004fc800078e0a03 */
[----:B------:R-:W-:Y:S02]  /*0160*/  IMAD R7, R6, R13, RZ ;  /* 0x0000000d06077224 */ /* 0x000fe400078e02ff */
[----:B------:R-:W-:Y:S02]  /*0170*/  IMAD.MOV.U32 R6, RZ, RZ, R8 ;  /* 0x000000ffff067224 */ /* 0x000fe400078e0008 */
[----:B------:R-:W-:Y:S01]  /*0180*/  IMAD.HI.U32 R3, R3, R7, R2 ;  /* 0x0000000703037227 */ /* 0x000fe200078e0002 */
[----:B------:R-:W1:Y:S03]  /*0190*/  S2R R8, SR_TID.X ;  /* 0x0000000000087919 */ /* 0x000e660000002100 */
[----:B------:R-:W-:Y:S02]  /*01a0*/  IMAD.IADD R7, R11, 0x1, -R0 ;  /* 0x000000010b077824 */ /* 0x000fe400078e0a00 */
[----:B------:R-:W-:-:S04]  /*01b0*/  IMAD.HI.U32 R2, R3, R6, RZ ;  /* 0x0000000603027227 */ /* 0x000fc800078e00ff */
[----:B------:R-:W-:Y:S01]  /*01c0*/  IMAD R2, R2, R5, R6 ;  /* 0x0000000502027224 */ /* 0x000fe200078e0206 */
[----:B------:R-:W-:-:S04]  /*01d0*/  IABS R6, R7 ;  /* 0x0000000700067213 */ /* 0x000fc80000000000 */
[----:B------:R-:W-:Y:S01]  /*01e0*/  ISETP.GT.U32.AND P0, PT, R13, R2, PT ;  /* 0x000000020d00720c */ /* 0x000fe20003f04070 */
[----:B------:R-:W-:Y:S01]  /*01f0*/  IMAD.HI.U32 R9, R3, R6, RZ ;  /* 0x0000000603097227 */ /* 0x000fe200078e00ff */
[----:B------:R-:W-:-:S03]  /*0200*/  LOP3.LUT R3, RZ, R4, RZ, 0x33, !PT ;  /* 0x00000004ff037212 */ /* 0x000fc600078e33ff */
[----:B------:R-:W-:Y:S02]  /*0210*/  IMAD R5, R9, R5, R6 ;  /* 0x0000000509057224 */ /* 0x000fe400078e0206 */
[C---:B-1----:R-:W-:Y:S02]  /*0220*/  IMAD.SHL.U32 R11, R8.reuse, 0x8, RZ ;  /* 0x00000008080b7824 */ /* 0x042fe400078e00ff */
[----:B------:R-:W-:-:S04]  /*0230*/  IMAD.SHL.U32 R74, R8, 0x40, RZ ;  /* 0x00000040084a7824 */ /* 0x000fc800078e00ff */
[----:B------:R-:W-:Y:S01]  /*0240*/  @!P0 IMAD.IADD R2, R2, 0x1, -R13 ;  /* 0x0000000102028824 */ /* 0x000fe200078e0a0d */
[----:B------:R-:W-:Y:S02]  /*0250*/  ISETP.GT.U32.AND P0, PT, R13, R5, PT ;  /* 0x000000050d00720c */ /* 0x000fe40003f04070 */
[----:B------:R-:W-:Y:S02]  /*0260*/  LOP3.LUT R114, R11, 0x78, RZ, 0xc0, !PT ;  /* 0x000000780b727812 */ /* 0x000fe400078ec0ff */
[----:B------:R-:W-:Y:S02]  /*0270*/  ISETP.GT.U32.AND P1, PT, R13, R2, PT ;  /* 0x000000020d00720c */ /* 0x000fe40003f24070 */
[C---:B------:R-:W-:Y:S02]  /*0280*/  LOP3.LUT R131, R11.reuse, 0x38, RZ, 0xc0, !PT ;  /* 0x000000380b837812 */ /* 0x040fe400078ec0ff */
[----:B------:R-:W-:Y:S02]  /*0290*/  LOP3.LUT R74, R74, 0x7c0, RZ, 0xc0, !PT ;  /* 0x000007c04a4a7812 */ /* 0x000fe400078ec0ff */
[----:B------:R-:W-:-:S02]  /*02a0*/  LOP3.LUT R88, R11, 0x8, RZ, 0xc0, !PT ;  /* 0x000000080b587812 */ /* 0x000fc400078ec0ff */
[----:B------:R-:W-:Y:S01]  /*02b0*/  LOP3.LUT R120, R11, 0x18, RZ, 0xc0, !PT ;  /* 0x000000180b787812 */ /* 0x000fe200078ec0ff */
[--C-:B------:R-:W-:Y:S01]  /*02c0*/  @!P0 IMAD.IADD R5, R5, 0x1, -R13.reuse ;  /* 0x0000000105058824 */ /* 0x100fe200078e0a0d */
[----:B------:R-:W-:Y:S02]  /*02d0*/  @!P0 IADD3 R9, R9, 0x1, RZ ;  /* 0x0000000109098810 */ /* 0x000fe40007ffe0ff */
[----:B------:R-:W-:Y:S01]  /*02e0*/  LOP3.LUT R95, R11, 0x20, R120, 0x2e, !PT ;  /* 0x000000200b5f7812 */ /* 0x000fe200078e2e78 */
[----:B------:R-:W-:Y:S01]  /*02f0*/  @!P1 IMAD.IADD R2, R2, 0x1, -R13 ;  /* 0x0000000102029824 */ /* 0x000fe200078e0a0d */
[----:B------:R-:W-:Y:S02]  /*0300*/  ISETP.NE.AND P1, PT, R4, RZ, PT ;  /* 0x000000ff0400720c */ /* 0x000fe40003f25270 */
[----:B------:R-:W-:Y:S01]  /*0310*/  LOP3.LUT R4, R7, R4, RZ, 0x3c, !PT ;  /* 0x0000000407047212 */ /* 0x000fe200078e3cff */
[----:B------:R-:W-:Y:S01]  /*0320*/  @!P2 IMAD.MOV R2, RZ, RZ, -R2 ;  /* 0x000000ffff02a224 */ /* 0x000fe200078e0a02 */
[----:B------:R-:W-:-:S02]  /*0330*/  ISETP.GE.U32.AND P2, PT, R5, R13, PT ;  /* 0x0000000d0500720c */ /* 0x000fc40003f46070 */
[----:B------:R-:W-:Y:S02]  /*0340*/  ISETP.GE.AND P3, PT, R4, RZ, PT ;  /* 0x000000ff0400720c */ /* 0x000fe40003f66270 */
[----:B------:R-:W-:Y:S02]  /*0350*/  SEL R5, R3, R2, !P1 ;  /* 0x0000000203057207 */ /* 0x000fe40004800000 */
[--C-:B------:R-:W-:Y:S02]  /*0360*/  SHF.R.U32.HI R2, RZ, 0x4, R8.reuse ;  /* 0x00000004ff027819 */ /* 0x100fe40000011608 */
[----:B------:R-:W-:Y:S01]  /*0370*/  SHF.R.U32.HI R13, RZ, 0x1, R8 ;  /* 0x00000001ff0d7819 */ /* 0x000fe20000011608 */
[----:B------:R-:W-:Y:S01]  /*0380*/  IMAD.IADD R0, R0, 0x1, R5 ;  /* 0x0000000100007824 */ /* 0x000fe200078e0205 */
[----:B------:R-:W-:Y:S02]  /*0390*/  SGXT.U32 R5, R2, 0x3 ;  /* 0x000000030205781a */ /* 0x000fe40000000000 */
[----:B------:R-:W-:Y:S01]  /*03a0*/  LOP3.LUT R133, R11, 0x30, R88, 0x2e, !PT ;  /* 0x000000300b857812 */ /* 0x000fe200078e2e58 */
[----:B------:R-:W-:Y:S01]  /*03b0*/  IMAD.SHL.U32 R6, R0, 0x40, RZ ;  /* 0x0000004000067824 */ /* 0x000fe200078e00ff */
[----:B------:R-:W-:-:S02]  /*03c0*/  SHF.R.S32.HI R2, RZ, 0x19, R0 ;  /* 0x00000019ff027819 */ /* 0x000fc40000011400 */
[----:B------:R-:W-:Y:S02]  /*03d0*/  @P2 IADD3 R9, R9, 0x1, RZ ;  /* 0x0000000109092810 */ /* 0x000fe40007ffe0ff */
[----:B------:R-:W-:Y:S02]  /*03e0*/  SGXT R2, R2, 0x1 ;  /* 0x000000010202781a */ /* 0x000fe40000000200 */
[C---:B------:R-:W-:Y:S01]  /*03f0*/  LOP3.LUT R129, R6.reuse, R5, RZ, 0xfc, !PT ;  /* 0x0000000506817212 */ /* 0x040fe200078efcff */
[----:B------:R-:W-:Y:S01]  /*0400*/  @!P3 IMAD.MOV R9, RZ, RZ, -R9 ;  /* 0x000000ffff09b224 */ /* 0x000fe200078e0a09 */
[--C-:B------:R-:W-:Y:S02]  /*0410*/  LOP3.LUT R125, R6, 0x10, R5.reuse, 0xfe, !PT ;  /* 0x00000010067d7812 */ /* 0x100fe400078efe05 */
[----:B------:R-:W-:Y:S02]  /*0420*/  LEA.HI R0, R2, R129, RZ, 0x9 ;  /* 0x0000008102007211 */ /* 0x000fe400078f48ff */
[----:B------:R-:W-:-:S02]  /*0430*/  LOP3.LUT R127, R6, 0x8, R5, 0xfe, !PT ;  /* 0x00000008067f7812 */ /* 0x000fc400078efe05 */
[----:B------:R-:W-:Y:S02]  /*0440*/  LEA.HI R7, R2, R125, RZ, 0x9 ;  /* 0x0000007d02077211 */ /* 0x000fe400078f48ff */
[----:B------:R-:W-:Y:S02]  /*0450*/  LOP3.LUT R4, R0, 0x7ffe00, RZ, 0xc0, !PT ;  /* 0x007ffe0000047812 */ /* 0x000fe400078ec0ff */
[----:B------:R-:W-:Y:S02]  /*0460*/  SEL R0, R3, R9, !P1 ;  /* 0x0000000903007207 */ /* 0x000fe40004800000 */
[----:B------:R-:W-:Y:S01]  /*0470*/  LEA.HI R3, R2, R127, RZ, 0x9 ;  /* 0x0000007f02037211 */ /* 0x000fe200078f48ff */
[----:B------:R-:W-:Y:S01]  /*0480*/  IMAD.IADD R129, R129, 0x1, -R4 ;  /* 0x0000000181817824 */ /* 0x000fe200078e0a04 */
[----:B------:R-:W-:Y:S02]  /*0490*/  LOP3.LUT R10, R7, 0x7ffe00, RZ, 0xc0, !PT ;  /* 0x007ffe00070a7812 */ /* 0x000fe400078ec0ff */
[----:B------:R-:W-:-:S02]  /*04a0*/  LOP3.LUT R123, R6, 0x18, R5, 0xfe, !PT ;  /* 0x00000018067b7812 */ /* 0x000fc400078efe05 */
[----:B------:R-:W-:Y:S01]  /*04b0*/  LOP3.LUT R4, R3, 0x7ffe00, RZ, 0xc0, !PT ;  /* 0x007ffe0003047812 */ /* 0x000fe200078ec0ff */
[----:B------:R-:W-:Y:S01]  /*04c0*/  IMAD.IADD R125, R125, 0x1, -R10 ;  /* 0x000000017d7d7824 */ /* 0x000fe200078e0a0a */
[----:B------:R-:W-:Y:S02]  /*04d0*/  LOP3.LUT R10, R114, 0x38, R13, 0x78, !PT ;  /* 0x00000038720a7812 */ /* 0x000fe400078e780d */
[--C-:B------:R-:W-:Y:S01]  /*04e0*/  LOP3.LUT R121, R6, 0x20, R5.reuse, 0xfe, !PT ;  /* 0x0000002006797812 */ /* 0x100fe200078efe05 */
[----:B------:R-:W-:Y:S01]  /*04f0*/  IMAD.IADD R127, R127, 0x1, -R4 ;  /* 0x000000017f7f7824 */ /* 0x000fe200078e0a04 */
[----:B------:R-:W-:Y:S01]  /*0500*/  LEA.HI R9, R2, R123, RZ, 0x9 ;  /* 0x0000007b02097211 */ /* 0x000fe200078f48ff */
[----:B------:R-:W1:Y:S01]  /*0510*/  S2R R4, SR_CTAID.Y ;  /* 0x0000000000047919 */ /* 0x000e620000002600 */
[C-C-:B------:R-:W-:Y:S01]  /*0520*/  LOP3.LUT R117, R6.reuse, 0x30, R5.reuse, 0xfe, !PT ;  /* 0x0000003006757812 */ /* 0x140fe200078efe05 */
[----:B------:R-:W-:Y:S01]  /*0530*/  IMAD R13, R5, 0x80, R10 ;  /* 0x00000080050d7824 */ /* 0x000fe200078e020a */
[----:B------:R-:W-:-:S02]  /*0540*/  LOP3.LUT R119, R6, 0x28, R5, 0xfe, !PT ;  /* 0x0000002806777812 */ /* 0x000fc400078efe05 */
[----:B------:R-:W-:Y:S02]  /*0550*/  LEA.HI R3, R2, R121, RZ, 0x9 ;  /* 0x0000007902037211 */ /* 0x000fe400078f48ff */
[----:B------:R-:W-:Y:S02]  /*0560*/  LOP3.LUT R12, R9, 0x7ffe00, RZ, 0xc0, !PT ;  /* 0x007ffe00090c7812 */ /* 0x000fe400078ec0ff */
[----:B------:R-:W-:Y:S02]  /*0570*/  LOP3.LUT R5, R6, 0x38, R5, 0xfe, !PT ;  /* 0x0000003806057812 */ /* 0x000fe400078efe05 */
[C---:B------:R-:W-:Y:S01]  /*0580*/  LEA.HI R9, R2.reuse, R117, RZ, 0x9 ;  /* 0x0000007502097211 */ /* 0x040fe200078f48ff */
[----:B------:R-:W-:Y:S01]  /*0590*/  IMAD.IADD R123, R123, 0x1, -R12 ;  /* 0x000000017b7b7824 */ /* 0x000fe200078e0a0c */
[----:B------:R-:W-:Y:S02]  /*05a0*/  LOP3.LUT R10, R3, 0x7ffe00, RZ, 0xc0, !PT ;  /* 0x007ffe00030a7812 */ /* 0x000fe400078ec0ff */
[----:B------:R-:W-:-:S02]  /*05b0*/  LEA.HI R7, R2, R119, RZ, 0x9 ;  /* 0x0000007702077211 */ /* 0x000fc400078f48ff */
[----:B------:R-:W-:Y:S01]  /*05c0*/  LEA.HI R3, R2, R5, RZ, 0x9 ;  /* 0x0000000502037211 */ /* 0x000fe200078f48ff */
[----:B------:R-:W-:Y:S01]  /*05d0*/  IMAD.IADD R121, R121, 0x1, -R10 ;  /* 0x0000000179797824 */ /* 0x000fe200078e0a0a */
[----:B------:R-:W-:Y:S02]  /*05e0*/  LOP3.LUT R2, R9, 0x7ffe00, RZ, 0xc0, !PT ;  /* 0x007ffe0009027812 */ /* 0x000fe400078ec0ff */
[----:B------:R-:W-:Y:S01]  /*05f0*/  LOP3.LUT R10, R3, 0x7ffe00, RZ, 0xc0, !PT ;  /* 0x007ffe00030a7812 */ /* 0x000fe200078ec0ff */
[----:B------:R-:W-:Y:S01]  /*0600*/  IMAD R3, R0, 0x40, R131 ;  /* 0x0000004000037824 */ /* 0x000fe200078e0283 */
[----:B------:R-:W-:Y:S01]  /*0610*/  LOP3.LUT R12, R7, 0x7ffe00, RZ, 0xc0, !PT ;  /* 0x007ffe00070c7812 */ /* 0x000fe200078ec0ff */
[----:B------:R-:W-:Y:S01]  /*0620*/  IMAD.IADD R117, R117, 0x1, -R2 ;  /* 0x0000000175757824 */ /* 0x000fe200078e0a02 */
[----:B------:R-:W-:Y:S01]  /*0630*/  SHF.R.S32.HI R2, RZ, 0x19, R0 ;  /* 0x00000019ff027819 */ /* 0x000fe20000011400 */
[----:B------:R-:W-:Y:S01]  /*0640*/  IMAD.IADD R115, R5, 0x1, -R10 ;  /* 0x0000000105737824 */ /* 0x000fe200078e0a0a */
[----:B------:R-:W-:Y:S01]  /*0650*/  SHF.R.U32.HI R5, RZ, 0x3, R8 ;  /* 0x00000003ff057819 */ /* 0x000fe20000011608 */
[----:B------:R-:W-:Y:S01]  /*0660*/  IMAD.IADD R119, R119, 0x1, -R12 ;  /* 0x0000000177777824 */ /* 0x000fe200078e0a0c */
[----:B------:R-:W-:Y:S01]  /*0670*/  SGXT R0, R2, 0x1 ;  /* 0x000000010200781a */ /* 0x000fe20000000200 */
[----:B-1----:R-:W-:Y:S01]  /*0680*/  IMAD.SHL.U32 R116, R4, 0x40000, RZ ;  /* 0x0004000004747824 */ /* 0x002fe200078e00ff */
[----:B------:R-:W-:-:S02]  /*0690*/  SGXT.U32 R5, R5, 0x4 ;  /* 0x000000040505781a */ /* 0x000fc40000000000 */
[----:B------:R-:W-:Y:S01]  /*06a0*/  LEA.HI R2, R0, R3, RZ, 0x6 ;  /* 0x0000000300027211 */ /* 0x000fe200078f30ff */
[----:B------:R-:W-:Y:S01]  /*06b0*/  IMAD.MOV.U32 R0, RZ, RZ, 0x2 ;  /* 0x00000002ff007424 */ /* 0x000fe200078e00ff */
[----:B------:R-:W-:Y:S02]  /*06c0*/  LOP3.LUT R12, R11, 0x38, R8, 0x48, !PT ;  /* 0x000000380b0c7812 */ /* 0x000fe400078e4808 */
[----:B------:R-:W-:Y:S02]  /*06d0*/  LOP3.LUT R10, R2, 0xffffffc0, RZ, 0xc0, !PT ;  /* 0xffffffc0020a7812 */ /* 0x000fe400078ec0ff */
[----:B------:R-:W-:Y:S01]  /*06e0*/  LOP3.LUT R14, R116, 0x78, R11, 0xf8, !PT ;  /* 0x00000078740e7812 */ /* 0x000fe200078ef80b */
[C---:B------:R-:W-:Y:S01]  /*06f0*/  IMAD R7, R5.reuse, 0x40, R12 ;  /* 0x0000004005077824 */ /* 0x040fe200078e020c */
[----:B------:R-:W-:Y:S01]  /*0700*/  LOP3.LUT R9, R5, 0x20, RZ, 0xfc, !PT ;  /* 0x0000002005097812 */ /* 0x000fe200078efcff */
[----:B------:R-:W-:Y:S01]  /*0710*/  IMAD.IADD R103, R3, 0x1, -R10 ;  /* 0x0000000103677824 */ /* 0x000fe200078e0a0a */
[----:B------:R-:W-:Y:S01]  /*0720*/  LOP3.LUT R12, R5, 0x30, RZ, 0xfc, !PT ;  /* 0x00000030050c7812 */ /* 0x000fe200078efcff */
[----:B------:R-:W-:Y:S01]  /*0730*/  IMAD.SHL.U32 R10, R7, 0x2, RZ ;  /* 0x00000002070a7824 */ /* 0x000fe200078e00ff */
[----:B------:R-:W-:Y:S01]  /*0740*/  LOP3.LUT R2, R5, 0x10, RZ, 0xfc, !PT ;  /* 0x0000001005027812 */ /* 0x000fe200078efcff */
[----:B------:R-:W-:-:S02]  /*0750*/  IMAD.SHL.U32 R7, R13, 0x2, RZ ;  /* 0x000000020d077824 */ /* 0x000fc400078e00ff */
[----:B------:R-:W-:Y:S02]  /*0760*/  IMAD R16, R4, 0x40, R103 ;  /* 0x0000004004107824 */ /* 0x000fe400078e0267 */
[--C-:B------:R-:W-:Y:S02]  /*0770*/  IMAD R15, R129, 0x200, R14.reuse ;  /* 0x00000200810f7824 */ /* 0x100fe400078e020e */
[--C-:B------:R-:W-:Y:S02]  /*0780*/  IMAD R13, R127, 0x200, R14.reuse ;  /* 0x000002007f0d7824 */ /* 0x100fe400078e020e */
[--C-:B------:R-:W-:Y:S02]  /*0790*/  IMAD R17, R125, 0x200, R14.reuse ;  /* 0x000002007d117824 */ /* 0x100fe400078e020e */
[--C-:B------:R-:W-:Y:S02]  /*07a0*/  IMAD R19, R123, 0x200, R14.reuse ;  /* 0x000002007b137824 */ /* 0x100fe400078e020e */
[----:B------:R-:W-:-:S02]  /*07b0*/  IMAD R21, R121, 0x200, R14 ;  /* 0x0000020079157824 */ /* 0x000fc400078e020e */
[--C-:B------:R-:W-:Y:S02]  /*07c0*/  IMAD R23, R119, 0x200, R14.reuse ;  /* 0x0000020077177824 */ /* 0x100fe400078e020e */
[--C-:B------:R-:W-:Y:S02]  /*07d0*/  IMAD R25, R117, 0x200, R14.reuse ;  /* 0x0000020075197824 */ /* 0x100fe400078e020e */
[----:B------:R-:W-:Y:S02]  /*07e0*/  IMAD R27, R115, 0x200, R14 ;  /* 0x00000200731b7824 */ /* 0x000fe400078e020e */
[--C-:B------:R-:W-:Y:S02]  /*07f0*/  IMAD R31, R9, 0x1000, R16.reuse ;  /* 0x00001000091f7824 */ /* 0x100fe400078e0210 */
[----:B------:R-:W-:Y:S02]  /*0800*/  IMAD R33, R12, 0x1000, R16 ;  /* 0x000010000c217824 */ /* 0x000fe400078e0210 */
[----:B------:R-:W-:-:S04]  /*0810*/  IMAD.WIDE R14, R15, R0, c[0x0][0x160] ;  /* 0x000058000f0e7625 */ /* 0x000fc800078e0200 */
[--C-:B------:R-:W-:Y:S01]  /*0820*/  IMAD R29, R2, 0x1000, R16.reuse ;  /* 0x00001000021d7824 */ /* 0x100fe200078e0210 */
[----:B------:R1:W-:Y:S01]  /*0830*/  LDGSTS.E.BYPASS.128 [R7], [R14.64] ;  /* 0x000000000e077fae */ /* 0x0003e2000b901c46 */
[----:B------:R-:W-:Y:S01]  /*0840*/  IMAD R9, R5, 0x1000, R16 ;  /* 0x0000100005097824 */ /* 0x000fe200078e0210 */
[----:B------:R-:W-:Y:S01]  /*0850*/  SHF.R.U32.HI R2, RZ, 0x2, R8 ;  /* 0x00000002ff027819 */ /* 0x000fe20000011608 */
[----:B------:R-:W-:-:S03]  /*0860*/  IMAD.WIDE R12, R13, R0, c[0x0][0x160] ;  /* 0x000058000d0c7625 */ /* 0x000fc600078e0200 */
[----:B------:R-:W-:Y:S01]  /*0870*/  IADD3 R111, R9, 0x40000, RZ ;  /* 0x00040000096f7810 */ /* 0x000fe20007ffe0ff */
[-C--:B------:R-:W-:Y:S01]  /*0880*/  IMAD.WIDE R16, R17, R0.reuse, c[0x0][0x160] ;  /* 0x0000580011107625 */ /* 0x080fe200078e0200 */
[----:B------:R2:W-:Y:S01]  /*0890*/  LDGSTS.E.BYPASS.128 [R7+0x800], [R12.64] ;  /* 0x008000000c077fae */ /* 0x0005e2000b901c46 */
[----:B------:R-:W-:Y:S02]  /*08a0*/  IADD3 R109, R9, 0x50000, RZ ;  /* 0x00050000096d7810 */ /* 0x000fe40007ffe0ff */
[-C--:B------:R-:W-:Y:S01]  /*08b0*/  IMAD.WIDE R18, R19, R0.reuse, c[0x0][0x160] ;  /* 0x0000580013127625 */ /* 0x080fe200078e0200 */
[----:B------:R3:W-:Y:S01]  /*08c0*/  LDGSTS.E.BYPASS.128 [R7+0x1000], [R16.64] ;  /* 0x0100000010077fae */ /* 0x0007e2000b901c46 */
[----:B------:R-:W-:Y:S02]  /*08d0*/  IADD3 R107, R9, 0x60000, RZ ;  /* 0x00060000096b7810 */ /* 0x000fe40007ffe0ff */
[----:B------:R-:W-:Y:S01]  /*08e0*/  IMAD.WIDE R20, R21, R0, c[0x0][0x160] ;  /* 0x0000580015147625 */ /* 0x000fe200078e0200 */
[----:B------:R4:W-:Y:S01]  /*08f0*/  LDGSTS.E.BYPASS.128 [R7+0x1800], [R18.64] ;  /* 0x0180000012077fae */ /* 0x0009e2000b901c46 */
[----:B------:R-:W-:-:S02]  /*0900*/  IADD3 R105, R9, 0x70000, RZ ;  /* 0x0007000009697810 */ /* 0x000fc40007ffe0ff */
[-C--:B------:R-:W-:Y:S01]  /*0910*/  IMAD.WIDE R22, R23, R0.reuse, c[0x0][0x160] ;  /* 0x0000580017167625 */ /* 0x080fe200078e0200 */
[----:B------:R1:W-:Y:S01]  /*0920*/  LDGSTS.E.BYPASS.128 [R7+0x2000], [R20.64] ;  /* 0x0200000014077fae */ /* 0x0003e2000b901c46 */
[--C-:B------:R-:W-:Y:S02]  /*0930*/  LOP3.LUT R93, R131, 0x8, R2.reuse, 0x78, !PT ;  /* 0x00000008835d7812 */ /* 0x100fe400078e7802 */
[----:B------:R-:W-:Y:S01]  /*0940*/  IMAD.WIDE R24, R25, R0, c[0x0][0x160] ;  /* 0x0000580019187625 */ /* 0x000fe200078e0200 */
[----:B------:R1:W-:Y:S01]  /*0950*/  LDGSTS.E.BYPASS.128 [R7+0x2800], [R22.64] ;  /* 0x0280000016077fae */ /* 0x0003e2000b901c46 */
[----:B------:R-:W-:Y:S02]  /*0960*/  LOP3.LUT R100, R93, R74, RZ, 0xfc, !PT ;  /* 0x0000004a5d647212 */ /* 0x000fe400078efcff */
[----:B------:R-:W-:Y:S01]  /*0970*/  IMAD.WIDE R26, R27, R0, c[0x0][0x160] ;  /* 0x000058001b1a7625 */ /* 0x000fe200078e0200 */
[----:B------:R1:W-:Y:S01]  /*0980*/  LDGSTS.E.BYPASS.128 [R7+0x3000], [R24.64] ;  /* 0x0300000018077fae */ /* 0x0003e2000b901c46 */
[----:B------:R-:W-:-:S02]  /*0990*/  LOP3.LUT R95, R95, 0x8, R2, 0x78, !PT ;  /* 0x000000085f5f7812 */ /* 0x000fc400078e7802 */
[-C--:B------:R-:W-:Y:S01]  /*09a0*/  IMAD.WIDE R112, R9, R0.reuse, c[0x0][0x168] ;  /* 0x00005a0009707625 */ /* 0x080fe200078e0200 */
[----:B------:R1:W-:Y:S01]  /*09b0*/  LDGSTS.E.BYPASS.128 [R7+0x3800], [R26.64] ;  /* 0x038000001a077fae */ /* 0x0003e2000b901c46 */
[----:B------:R-:W-:Y:S02]  /*09c0*/  LOP3.LUT R9, R2, 0x10, RZ, 0xc0, !PT ;  /* 0x0000001002097812 */ /* 0x000fe400078ec0ff */
[-C--:B------:R-:W-:Y:S01]  /*09d0*/  IMAD.WIDE R28, R29, R0.reuse, c[0x0][0x168] ;  /* 0x00005a001d1c7625 */ /* 0x080fe200078e0200 */
[----:B------:R-:W0:Y:S01]  /*09e0*/  LDGDEPBAR ;  /* 0x00000000000079af */ /* 0x000e220000000000 */
[----:B------:R-:W-:Y:S02]  /*09f0*/  LOP3.LUT R102, R9, 0xf, R8, 0xf8, !PT ;  /* 0x0000000f09667812 */ /* 0x000fe400078ef808 */
[----:B------:R-:W-:Y:S01]  /*0a00*/  IMAD.WIDE R30, R31, R0, c[0x0][0x168] ;  /* 0x00005a001f1e7625 */ /* 0x000fe200078e0200 */
[----:B------:R1:W-:Y:S01]  /*0a10*/  LDGSTS.E.BYPASS.128 [R10+0xc000], [R112.64] ;  /* 0x0c000000700a7fae */ /* 0x0003e2000b901c46 */
[----:B------:R-:W-:-:S02]  /*0a20*/  IADD3 R34, P0, R28, 0x100000, RZ ;  /* 0x001000001c227810 */ /* 0x000fc40007f1e0ff */
[-C--:B------:R-:W-:Y:S01]  /*0a30*/  IMAD.WIDE R32, R33, R0.reuse, c[0x0][0x168] ;  /* 0x00005a0021207625 */ /* 0x080fe200078e0200 */
[----:B------:R1:W-:Y:S01]  /*0a40*/  LDGSTS.E.BYPASS.128 [R10+0xc800], [R28.64] ;  /* 0x0c8000001c0a7fae */ /* 0x0003e2000b901c46 */
[----:B------:R-:W-:Y:S02]  /*0a50*/  IADD3 R44, P1, R28, 0x200000, RZ ;  /* 0x002000001c2c7810 */ /* 0x000fe40007f3e0ff */
[-C--:B------:R-:W-:Y:S01]  /*0a60*/  IMAD.WIDE R110, R111, R0.reuse, c[0x0][0x168] ;  /* 0x00005a006f6e7625 */ /* 0x080fe200078e0200 */
[----:B------:R1:W-:Y:S01]  /*0a70*/  LDGSTS.E.BYPASS.128 [R10+0xd000], [R30.64] ;  /* 0x0d0000001e0a7fae */ /* 0x0003e2000b901c46 */
[----:B------:R-:W-:Y:S02]  /*0a80*/  IADD3 R46, P2, R30, 0x200000, RZ ;  /* 0x002000001e2e7810 */ /* 0x000fe40007f5e0ff */
[----:B------:R-:W-:Y:S01]  /*0a90*/  IMAD.WIDE R108, R109, R0, c[0x0][0x168] ;  /* 0x00005a006d6c7625 */ /* 0x000fe200078e0200 */
[----:B------:R1:W-:Y:S01]  /*0aa0*/  LDGSTS.E.BYPASS.128 [R10+0xd800], [R32.64] ;  /* 0x0d800000200a7fae */ /* 0x0003e2000b901c46 */
[----:B------:R-:W-:-:S02]  /*0ab0*/  IADD3 R48, P3, R32, 0x200000, RZ ;  /* 0x0020000020307810 */ /* 0x000fc40007f7e0ff */
[-C--:B------:R-:W-:Y:S01]  /*0ac0*/  IMAD.WIDE R106, R107, R0.reuse, c[0x0][0x168] ;  /* 0x00005a006b6a7625 */ /* 0x080fe200078e0200 */
[----:B------:R1:W-:Y:S01]  /*0ad0*/  LDGSTS.E.BYPASS.128 [R10+0xe000], [R110.64] ;  /* 0x0e0000006e0a7fae */ /* 0x0003e2000b901c46 */
[----:B------:R-:W-:Y:S02]  /*0ae0*/  LOP3.LUT R73, R133, 0x8, R2, 0x78, !PT ;  /* 0x0000000885497812 */ /* 0x000fe400078e7802 */
[----:B------:R-:W-:Y:S01]  /*0af0*/  IMAD.WIDE R104, R105, R0, c[0x0][0x168] ;  /* 0x00005a0069687625 */ /* 0x000fe200078e0200 */
[----:B------:R1:W-:Y:S01]  /*0b00*/  LDGSTS.E.BYPASS.128 [R10+0xe800], [R108.64] ;  /* 0x0e8000006c0a7fae */ /* 0x0003e2000b901c46 */
[-C--:B------:R-:W-:Y:S02]  /*0b10*/  LOP3.LUT R98, R95, R74.reuse, RZ, 0xfc, !PT ;  /* 0x0000004a5f627212 */ /* 0x080fe400078efcff */
[--C-:B------:R-:W-:Y:S01]  /*0b20*/  IMAD.X R35, RZ, RZ, R29.reuse, P0 ;  /* 0x000000ffff237224 */ /* 0x100fe200000e061d */
[----:B------:R2:W-:Y:S01]  /*0b30*/  LDGSTS.E.BYPASS.128 [R10+0xf000], [R106.64] ;  /* 0x0f0000006a0a7fae */ /* 0x0005e2000b901c46 */
[----:B------:R-:W-:Y:S01]  /*0b40*/  IADD3 R36, P0, R30, 0x100000, RZ ;  /* 0x001000001e247810 */ /* 0x000fe20007f1e0ff */
[----:B------:R-:W-:Y:S01]  /*0b50*/  IMAD.X R45, RZ, RZ, R29, P1 ;  /* 0x000000ffff2d7224 */ /* 0x000fe200008e061d */
[----:B------:R-:W-:Y:S01]  /*0b60*/  IADD3 R38, P1, R32, 0x100000, RZ ;  /* 0x0010000020267810 */ /* 0x000fe20007f3e0ff */
[----:B------:R2:W-:Y:S01]  /*0b70*/  LDGSTS.E.BYPASS.128 [R10+0xf800], [R104.64] ;  /* 0x0f800000680a7fae */ /* 0x0005e2000b901c46 */
[--C-:B------:R-:W-:Y:S01]  /*0b80*/  IMAD.X R47, RZ, RZ, R31.reuse, P2 ;  /* 0x000000ffff2f7224 */ /* 0x100fe200010e061f */
[----:B------:R-:W-:Y:S01]  /*0b90*/  IADD3 R40, P2, R106, 0x100000, RZ ;  /* 0x001000006a287810 */ /* 0x000fe20007f5e0ff */
[----:B------:R-:W-:Y:S01]  /*0ba0*/  IMAD.X R37, RZ, RZ, R31, P0 ;  /* 0x000000ffff257224 */ /* 0x000fe200000e061f */
[----:B------:R-:W0:Y:S01]  /*0bb0*/  LDGDEPBAR ;  /* 0x00000000000079af */ /* 0x000e220000000000 */
[----:B-1----:R-:W-:Y:S01]  /*0bc0*/  IADD3 R28, P0, R112, 0x100000, RZ ;  /* 0x00100000701c7810 */ /* 0x002fe20007f1e0ff */
[--C-:B------:R-:W-:Y:S01]  /*0bd0*/  IMAD.X R39, RZ, RZ, R33.reuse, P1 ;  /* 0x000000ffff277224 */ /* 0x100fe200008e0621 */
[----:B------:R-:W-:Y:S01]  /*0be0*/  IADD3 R32, P1, R108, 0x100000, RZ ;  /* 0x001000006c207810 */ /* 0x000fe20007f3e0ff */
[----:B------:R-:W-:Y:S01]  /*0bf0*/  BAR.SYNC.DEFER_BLOCKING 0x0 ;  /* 0x0000000000007b1d */ /* 0x000fe20000010000 */
[----:B------:R-:W-:Y:S01]  /*0c00*/  IMAD.X R49, RZ, RZ, R33, P3 ;  /* 0x000000ffff317224 */ /* 0x000fe200018e0621 */
[----:B------:R-:W-:Y:S01]  /*0c10*/  LOP3.LUT R97, R73, R74, RZ, 0xfc, !PT ;  /* 0x0000004a49617212 */ /* 0x000fe200078efcff */
[----:B------:R-:W-:Y:S01]  /*0c20*/  IMAD.X R29, RZ, RZ, R113, P0 ;  /* 0x000000ffff1d7224 */ /* 0x000fe200000e0671 */
[----:B------:R-:W-:Y:S01]  /*0c30*/  IADD3 R30, P0, R110, 0x100000, RZ ;  /* 0x001000006e1e7810 */ /* 0x000fe20007f1e0ff */
[----:B------:R-:W-:-:S02]  /*0c40*/  IMAD.X R33, RZ, RZ, R109, P1 ;  /* 0x000000ffff217224 */ /* 0x000fc400008e066d */
[----:B------:R-:W-:Y:S02]  /*0c50*/  IMAD.X R41, RZ, RZ, R107, P2 ;  /* 0x000000ffff297224 */ /* 0x000fe400010e066b */
[----:B------:R-:W-:Y:S01]  /*0c60*/  IMAD.X R31, RZ, RZ, R111, P0 ;  /* 0x000000ffff1f7224 */ /* 0x000fe200000e066f */
[----:B------:R-:W-:Y:S01]  /*0c70*/  IADD3 R42, P0, R104, 0x100000, RZ ;  /* 0x00100000682a7810 */ /* 0x000fe20007f1e0ff */
[----:B------:R-:W-:Y:S02]  /*0c80*/  IMAD.SHL.U32 R102, R102, 0x80, RZ ;  /* 0x0000008066667824 */ /* 0x000fe400078e00ff */
[----:B------:R-:W-:Y:S02]  /*0c90*/  IMAD.SHL.U32 R100, R100, 0x2, RZ ;  /* 0x0000000264647824 */ /* 0x000fe400078e00ff */
[----:B------:R-:W-:Y:S02]  /*0ca0*/  IMAD.X R43, RZ, RZ, R105, P0 ;  /* 0x000000ffff2b7224 */ /* 0x000fe400000e0669 */
[----:B------:R-:W-:-:S02]  /*0cb0*/  IMAD.SHL.U32 R98, R98, 0x2, RZ ;  /* 0x0000000262627824 */ /* 0x000fc400078e00ff */
[----:B------:R-:W-:Y:S02]  /*0cc0*/  IMAD.SHL.U32 R97, R97, 0x2, RZ ;  /* 0x0000000261617824 */ /* 0x000fe400078e00ff */
[C---:B------:R-:W-:Y:S02]  /*0cd0*/  IMAD.IADD R72, R74.reuse, 0x1, R95 ;  /* 0x000000014a487824 */ /* 0x040fe400078e025f */
[----:B------:R-:W-:Y:S01]  /*0ce0*/  IMAD.IADD R80, R74, 0x1, R73 ;  /* 0x000000014a507824 */ /* 0x000fe200078e0249 */
[----:B------:R-:W-:Y:S01]  /*0cf0*/  @!PT LDS RZ, [RZ] ;  /* 0x00000000fffff984 */ /* 0x000fe20000000800 */
[----:B------:R-:W-:Y:S01]  /*0d00*/  @!PT LDS RZ, [RZ] ;  /* 0x00000000fffff984 */ /* 0x000fe20000000800 */
[----:B------:R-:W-:Y:S01]  /*0d10*/  @!PT LDS RZ, [RZ] ;  /* 0x00000000fffff984 */ /* 0x000fe20000000800 */
[----:B------:R1:W-:Y:S01]  /*0d20*/  LDGSTS.E.BYPASS.128 [R7+0x4000], [R14.64+0x100] ;  /* 0x040001000e077fae */ /* 0x0003e2000b901c46 */
[----:B------:R-:W-:Y:S02]  /*0d30*/  IMAD.SHL.U32 R72, R72, 0x2, RZ ;  /* 0x0000000248487824 */ /* 0x000fe400078e00ff */
[----:B------:R-:W-:Y:S01]  /*0d40*/  IMAD.SHL.U32 R80, R80, 0x2, RZ ;  /* 0x0000000250507824 */ /* 0x000fe200078e00ff */
[----:B------:R2:W-:Y:S01]  /*0d50*/  LDGSTS.E.BYPASS.128 [R7+0x4800], [R12.64+0x100] ;  /* 0x048001000c077fae */ /* 0x0005e2000b901c46 */
[----:B------:R-:W-:-:S02]  /*0d60*/  IMAD R129, R129, 0x200, R116 ;  /* 0x0000020081817824 */ /* 0x000fc400078e0274 */
[--C-:B------:R-:W-:Y:S01]  /*0d70*/  IMAD R127, R127, 0x200, R116.reuse ;  /* 0x000002007f7f7824 */ /* 0x100fe200078e0274 */
[----:B------:R3:W-:Y:S01]  /*0d80*/  LDGSTS.E.BYPASS.128 [R7+0x5000], [R16.64+0x100] ;  /* 0x0500010010077fae */ /* 0x0007e2000b901c46 */
[--C-:B------:R-:W-:Y:S02]  /*0d90*/  IMAD R121, R121, 0x200, R116.reuse ;  /* 0x0000020079797824 */ /* 0x100fe400078e0274 */
[----:B------:R-:W-:Y:S01]  /*0da0*/  IMAD.IADD R124, R114, 0x1, R127 ;  /* 0x00000001727c7824 */ /* 0x000fe200078e027f */
[----:B------:R4:W-:Y:S01]  /*0db0*/  LDGSTS.E.BYPASS.128 [R7+0x5800], [R18.64+0x100] ;  /* 0x0580010012077fae */ /* 0x0009e2000b901c46 */
[--C-:B------:R-:W-:Y:S02]  /*0dc0*/  IMAD R119, R119, 0x200, R116.reuse ;  /* 0x0000020077777824 */ /* 0x100fe400078e0274 */
[--C-:B------:R-:W-:Y:S01]  /*0dd0*/  IMAD R117, R117, 0x200, R116.reuse ;  /* 0x0000020075757824 */ /* 0x100fe200078e0274 */
[----:B------:R1:W-:Y:S01]  /*0de0*/  LDGSTS.E.BYPASS.128 [R7+0x6000], [R20.64+0x100] ;  /* 0x0600010014077fae */ /* 0x0003e2000b901c46 */
[----:B------:R-:W-:-:S02]  /*0df0*/  IMAD R115, R115, 0x200, R116 ;  /* 0x0000020073737824 */ /* 0x000fc400078e0274 */
[----:B------:R-:W-:Y:S01]  /*0e00*/  IMAD.IADD R117, R114, 0x1, R117 ;  /* 0x0000000172757824 */ /* 0x000fe200078e0275 */
[----:B------:R1:W-:Y:S01]  /*0e10*/  LDGSTS.E.BYPASS.128 [R7+0x6800], [R22.64+0x100] ;  /* 0x0680010016077fae */ /* 0x0003e2000b901c46 */
[----:B------:R-:W-:-:S03]  /*0e20*/  IMAD R103, R5, 0x1000, R103 ;  /* 0x0000100005677824 */ /* 0x000fc600078e0267 */
[----:B------:R1:W-:Y:S01]  /*0e30*/  LDGSTS.E.BYPASS.128 [R7+0x7000], [R24.64+0x100] ;  /* 0x0700010018077fae */ /* 0x0003e2000b901c46 */
[----:B------:R-:W-:-:S03]  /*0e40*/  IMAD R103, R4, 0x40, R103 ;  /* 0x0000004004677824 */ /* 0x000fc600078e0267 */
[----:B------:R1:W-:Y:S04]  /*0e50*/  LDGSTS.E.BYPASS.128 [R7+0x7800], [R26.64+0x100] ;  /* 0x078001001a077fae */ /* 0x0003e8000b901c46 */
[----:B------:R-:W0:Y:S04]  /*0e60*/  LDGDEPBAR ;  /* 0x00000000000079af */ /* 0x000e280000000000 */
[----:B------:R1:W-:Y:S04]  /*0e70*/  LDGSTS.E.BYPASS.128 [R10+0x10000], [R28.64] ;  /* 0x100000001c0a7fae */ /* 0x0003e8000b901c46 */
[----:B------:R2:W-:Y:S04]  /*0e80*/  LDGSTS.E.BYPASS.128 [R10+0x10800], [R34.64] ;  /* 0x10800000220a7fae */ /* 0x0005e8000b901c46 */
[----:B------:R2:W-:Y:S04]  /*0e90*/  LDGSTS.E.BYPASS.128 [R10+0x11000], [R36.64] ;  /* 0x11000000240a7fae */ /* 0x0005e8000b901c46 */
[----:B------:R2:W-:Y:S01]  /*0ea0*/  LDGSTS.E.BYPASS.128 [R10+0x11800], [R38.64] ;  /* 0x11800000260a7fae */ /* 0x0005e2000b901c46 */
[----:B-1----:R-:W-:-:S03]  /*0eb0*/  IADD3 R28, P0, R112, 0x200000, RZ ;  /* 0x00200000701c7810 */ /* 0x002fc60007f1e0ff */
[----:B------:R1:W-:Y:S02]  /*0ec0*/  LDGSTS.E.BYPASS.128 [R10+0x12000], [R30.64] ;  /* 0x120000001e0a7fae */ /* 0x0003e4000b901c46 */
[----:B------:R-:W-:Y:S02]  /*0ed0*/  IMAD.X R29, RZ, RZ, R113, P0 ;  /* 0x000000ffff1d7224 */ /* 0x000fe400000e0671 */
[----:B------:R1:W-:Y:S04]  /*0ee0*/  LDGSTS.E.BYPASS.128 [R10+0x12800], [R32.64] ;  /* 0x12800000200a7fae */ /* 0x0003e8000b901c46 */
[----:B------:R1:W-:Y:S04]  /*0ef0*/  LDGSTS.E.BYPASS.128 [R10+0x13000], [R40.64] ;  /* 0x13000000280a7fae */ /* 0x0003e8000b901c46 */
[----:B------:R1:W-:Y:S04]  /*0f00*/  LDGSTS.E.BYPASS.128 [R10+0x13800], [R42.64] ;  /* 0x138000002a0a7fae */ /* 0x0003e8000b901c46 */
[----:B------:R-:W0:Y:S04]  /*0f10*/  LDGDEPBAR ;  /* 0x00000000000079af */ /* 0x000e280000000000 */
[----:B------:R-:W-:Y:S06]  /*0f20*/  BAR.SYNC.DEFER_BLOCKING 0x0 ;  /* 0x0000000000007b1d */ /* 0x000fec0000010000 */
[----:B------:R-:W-:Y:S01]  /*0f30*/  @!PT LDS RZ, [RZ] ;  /* 0x00000000fffff984 */ /* 0x000fe20000000800 */
[----:B------:R-:W-:Y:S01]  /*0f40*/  @!PT LDS RZ, [RZ] ;  /* 0x00000000fffff984 */ /* 0x000fe20000000800 */
[----:B------:R-:W-:Y:S01]  /*0f50*/  @!PT LDS RZ, [RZ] ;  /* 0x00000000fffff984 */ /* 0x000fe20000000800 */
[----:B------:R1:W-:Y:S04]  /*0f60*/  LDGSTS.E.BYPASS.128 [R7+0x8000], [R14.64+0x200] ;  /* 0x080002000e077fae */ /* 0x0003e8000b901c46 */
[----:B------:R2:W-:Y:S04]  /*0f70*/  LDGSTS.E.BYPASS.128 [R7+0x8800], [R12.64+0x200] ;  /* 0x088002000c077fae */ /* 0x0005e8000b901c46 */
[----:B------:R3:W-:Y:S04]  /*0f80*/  LDGSTS.E.BYPASS.128 [R7+0x9000], [R16.64+0x200] ;  /* 0x0900020010077fae */ /* 0x0007e8000b901c46 */
[----:B------:R4:W-:Y:S01]  /*0f90*/  LDGSTS.E.BYPASS.128 [R7+0x9800], [R18.64+0x200] ;  /* 0x0980020012077fae */ /* 0x0009e2000b901c46 */
[----:B-1----:R-:W-:-:S02]  /*0fa0*/  IADD3 R14, P1, R108, 0x200000, RZ ;  /* 0x002000006c0e7810 */ /* 0x002fc40007f3e0ff */
[----:B--2---:R-:W-:Y:S01]  /*0fb0*/  IADD3 R12, P0, R110, 0x200000, RZ ;  /* 0x002000006e0c7810 */ /* 0x004fe20007f1e0ff */
[----:B------:R1:W-:Y:S02]  /*0fc0*/  LDGSTS.E.BYPASS.128 [R7+0xa000], [R20.64+0x200] ;  /* 0x0a00020014077fae */ /* 0x0003e4000b901c46 */
[----:B------:R-:W-:Y:S02]  /*0fd0*/  IMAD.X R15, RZ, RZ, R109, P1 ;  /* 0x000000ffff0f7224 */ /* 0x000fe400008e066d */
[----:B------:R-:W-:Y:S01]  /*0fe0*/  IMAD.X R13, RZ, RZ, R111, P0 ;  /* 0x000000ffff0d7224 */ /* 0x000fe200000e066f */
[----:B------:R1:W-:Y:S01]  /*0ff0*/  LDGSTS.E.BYPASS.128 [R7+0xa800], [R22.64+0x200] ;  /* 0x0a80020016077fae */ /* 0x0003e2000b901c46 */
[----:B---3--:R-:W-:Y:S02]  /*1000*/  IADD3 R16, P0, R106, 0x200000, RZ ;  /* 0x002000006a107810 */ /* 0x008fe40007f1e0ff */
[----:B----4-:R-:W-:Y:S01]  /*1010*/  IADD3 R18, P2, R104, 0x200000, RZ ;  /* 0x0020000068127810 */ /* 0x010fe20007f5e0ff */
[----:B------:R2:W-:Y:S02]  /*1020*/  LDGSTS.E.BYPASS.128 [R7+0xb000], [R24.64+0x200] ;  /* 0x0b00020018077fae */ /* 0x0005e4000b901c46 */
[----:B------:R-:W-:-:S02]  /*1030*/  IMAD.X R17, RZ, RZ, R107, P0 ;  /* 0x000000ffff117224 */ /* 0x000fc400000e066b */
[----:B------:R2:W-:Y:S01]  /*1040*/  LDGSTS.E.BYPASS.128 [R7+0xb800], [R26.64+0x200] ;  /* 0x0b8002001a077fae */ /* 0x0005e2000b901c46 */
[----:B------:R-:W-:-:S03]  /*1050*/  IMAD.X R19, RZ, RZ, R105, P2 ;  /* 0x000000ffff137224 */ /* 0x000fc600010e0669 */
[----:B------:R-:W0:Y:S04]  /*1060*/  LDGDEPBAR ;  /* 0x00000000000079af */ /* 0x000e280000000000 */
[----:B------:R3:W-:Y:S04]  /*1070*/  LDGSTS.E.BYPASS.128 [R10+0x14000], [R28.64] ;  /* 0x140000001c0a7fae */ /* 0x0007e8000b901c46 */
[----:B------:R4:W-:Y:S04]  /*1080*/  LDGSTS.E.BYPASS.128 [R10+0x14800], [R44.64] ;  /* 0x148000002c0a7fae */ /* 0x0009e8000b901c46 */
[----:B------:R4:W-:Y:S04]  /*1090*/  LDGSTS.E.BYPASS.128 [R10+0x15000], [R46.64] ;  /* 0x150000002e0a7fae */ /* 0x0009e8000b901c46 */
[----:B------:R1:W-:Y:S04]  /*10a0*/  LDGSTS.E.BYPASS.128 [R10+0x15800], [R48.64] ;  /* 0x15800000300a7fae */ /* 0x0003e8000b901c46 */
[----:B------:R2:W-:Y:S04]  /*10b0*/  LDGSTS.E.BYPASS.128 [R10+0x16000], [R12.64] ;  /* 0x160000000c0a7fae */ /* 0x0005e8000b901c46 */
[----:B------:R3:W-:Y:S04]  /*10c0*/  LDGSTS.E.BYPASS.128 [R10+0x16800], [R14.64] ;  /* 0x168000000e0a7fae */ /* 0x0007e8000b901c46 */
[----:B------:R3:W-:Y:S01]  /*10d0*/  LDGSTS.E.BYPASS.128 [R10+0x17000], [R16.64] ;  /* 0x17000000100a7fae */ /* 0x0007e2000b901c46 */
[----:B-1----:R-:W-:-:S03]  /*10e0*/  LOP3.LUT R49, R8, 0x10, RZ, 0xc0, !PT ;  /* 0x0000001008317812 */ /* 0x002fc600078ec0ff */
[----:B------:R1:W-:Y:S01]  /*10f0*/  LDGSTS.E.BYPASS.128 [R10+0x17800], [R18.64] ;  /* 0x17800000120a7fae */ /* 0x0003e2000b901c46 */
[----:B------:R-:W-:Y:S02]  /*1100*/  SHF.R.U32.HI R118, RZ, 0x1, R49 ;  /* 0x00000001ff767819 */ /* 0x000fe40000011631 */
[----:B--2---:R-:W-:Y:S01]  /*1110*/  LOP3.LUT R12, R11, 0x10, R88, 0x2e, !PT ;  /* 0x000000100b0c7812 */ /* 0x004fe200078e2e58 */
[----:B------:R-:W0:Y:S01]  /*1120*/  LDGDEPBAR ;  /* 0x00000000000079af */ /* 0x000e220000000000 */
[--C-:B------:R-:W-:Y:S02]  /*1130*/  LOP3.LUT R9, R118, 0x38, R11.reuse, 0x78, !PT ;  /* 0x0000003876097812 */ /* 0x100fe400078e780b */
[----:B------:R-:W-:Y:S02]  /*1140*/  LOP3.LUT R49, R49, 0xf, R8, 0xf8, !PT ;  /* 0x0000000f31317812 */ /* 0x000fe400078ef808 */
[----:B------:R-:W-:Y:S01]  /*1150*/  LOP3.LUT R101, R102, R9, RZ, 0xfc, !PT ;  /* 0x0000000966657212 */ /* 0x000fe200078efcff */
[----:B------:R-:W-:Y:S01]  /*1160*/  IMAD.IADD R96, R9, 0x1, R102 ;  /* 0x0000000109607824 */ /* 0x000fe200078e0266 */
[----:B---3--:R-:W-:-:S02]  /*1170*/  LOP3.LUT R17, R12, 0x20, R11, 0xf8, !PT ;  /* 0x000000200c117812 */ /* 0x008fc400078ef80b */
[----:B------:R-:W-:Y:S01]  /*1180*/  LOP3.LUT R81, R102, R133, R118, 0xf6, !PT ;  /* 0x0000008566517212 */ /* 0x000fe200078ef676 */
[----:B------:R-:W-:Y:S01]  /*1190*/  IMAD.SHL.U32 R101, R101, 0x2, RZ ;  /* 0x0000000265657824 */ /* 0x000fe200078e00ff */
[C---:B------:R-:W-:Y:S01]  /*11a0*/  LOP3.LUT R75, R17.reuse, 0x8, R2, 0x78, !PT ;  /* 0x00000008114b7812 */ /* 0x040fe200078e7802 */
[----:B------:R-:W-:Y:S01]  /*11b0*/  IMAD.SHL.U32 R96, R96, 0x2, RZ ;  /* 0x0000000260607824 */ /* 0x000fe200078e00ff */
[----:B------:R-:W-:Y:S01]  /*11c0*/  LOP3.LUT R9, R17, R118, RZ, 0x3c, !PT ;  /* 0x0000007611097212 */ /* 0x000fe200078e3cff */
[----:B------:R-:W-:Y:S01]  /*11d0*/  IMAD.SHL.U32 R81, R81, 0x2, RZ ;  /* 0x0000000251517824 */ /* 0x000fe200078e00ff */
[----:B------:R-:W-:Y:S01]  /*11e0*/  LOP3.LUT R99, R75, R74, RZ, 0xfc, !PT ;  /* 0x0000004a4b637212 */ /* 0x000fe200078efcff */
[----:B------:R-:W-:Y:S01]  /*11f0*/  IMAD.IADD R92, R74, 0x1, R75 ;  /* 0x000000014a5c7824 */ /* 0x000fe200078e024b */
[C---:B------:R-:W-:Y:S01]  /*1200*/  LOP3.LUT R91, R102.reuse, R17, R118, 0xf6, !PT ;  /* 0x00000011665b7212 */ /* 0x040fe200078ef676 */
[----:B------:R-:W-:Y:S01]  /*1210*/  IMAD.IADD R9, R102, 0x1, R9 ;  /* 0x0000000166097824 */ /* 0x000fe200078e0209 */
[----:B------:R-:W-:Y:S01]  /*1220*/  LOP3.LUT R133, R133, R118, RZ, 0x3c, !PT ;  /* 0x0000007685857212 */ /* 0x000fe200078e3cff */
[----:B------:R-:W-:Y:S01]  /*1230*/  IMAD.SHL.U32 R99, R99, 0x2, RZ ;  /* 0x0000000263637824 */ /* 0x000fe200078e00ff */
[----:B------:R-:W-:Y:S01]  /*1240*/  LOP3.LUT R131, R118, 0x40, R131, 0x1e, !PT ;  /* 0x0000004076837812 */ /* 0x000fe200078e1e83 */
[----:B------:R-:W-:Y:S01]  /*1250*/  IMAD.SHL.U32 R91, R91, 0x2, RZ ;  /* 0x000000025b5b7824 */ /* 0x000fe200078e00ff */
[----:B------:R-:W-:-:S04]  /*1260*/  DEPBAR.LE SB0, 0x4 ;  /* 0x000081000000791a */ /* 0x000fc80000000000 */
[----:B------:R-:W-:Y:S01]  /*1270*/  BAR.SYNC.DEFER_BLOCKING 0x0 ;  /* 0x0000000000007b1d */ /* 0x000fe20000010000 */
[----:B------:R-:W-:Y:S01]  /*1280*/  IMAD.SHL.U32 R90, R9, 0x2, RZ ;  /* 0x00000002095a7824 */ /* 0x000fe200078e00ff */
[----:B------:R-:W-:Y:S01]  /*1290*/  LOP3.LUT R9, R118, 0x20, R11, 0xf8, !PT ;  /* 0x0000002076097812 */ /* 0x000fe200078ef80b */
[----:B------:R-:W-:Y:S02]  /*12a0*/  IMAD.IADD R64, R102, 0x1, R133 ;  /* 0x0000000166407824 */ /* 0x000fe400078e0285 */
[----:B------:R-:W-:Y:S02]  /*12b0*/  IMAD.SHL.U32 R92, R92, 0x2, RZ ;  /* 0x000000025c5c7824 */ /* 0x000fe400078e00ff */
[----:B------:R-:W-:Y:S01]  /*12c0*/  IMAD.SHL.U32 R64, R64, 0x2, RZ ;  /* 0x0000000240407824 */ /* 0x000fe200078e00ff */
[----:B------:R-:W-:Y:S04]  /*12d0*/  LDSM.16.M88.4 R36, [R101] ;  /* 0x000000006524783b */ /* 0x000fe80000000200 */
[----:B------:R-:W2:Y:S04]  /*12e0*/  LDSM.16.MT88.4 R24, [R100+0xc000] ;  /* 0x00c000006418783b */ /* 0x000ea80000004200 */
[----:B------:R-:W3:Y:S04]  /*12f0*/  LDSM.16.M88.4 R32, [R96+0x2000] ;  /* 0x002000006020783b */ /* 0x000ee80000000200 */
[----:B------:R-:W1:Y:S04]  /*1300*/  LDSM.16.MT88.4 R12, [R99+0xc000] ;  /* 0x00c00000630c783b */ /* 0x000e680000004200 */
[----:B------:R-:W1:Y:S04]  /*1310*/  LDSM.16.MT88.4 R60, [R98+0xc000] ;  /* 0x00c00000623c783b */ /* 0x000e680000004200 */
[----:B------:R-:W1:Y:S04]  /*1320*/  LDSM.16.MT88.4 R56, [R97+0xc000] ;  /* 0x00c000006138783b */ /* 0x000e680000004200 */
[----:B------:R-:W4:Y:S04]  /*1330*/  LDSM.16.M88.4 R28, [R91] ;  /* 0x000000005b1c783b */ /* 0x000f280000000200 */
[----:B------:R-:W4:Y:S01]  /*1340*/  LDSM.16.M88.4 R40, [R90+0x2000] ;  /* 0x002000005a28783b */ /* 0x000f220000000200 */
[-C--:B--2---:R-:W-:Y:S08]  /*1350*/  HMMA.16816.F32.BF16 R68, R36, R24.reuse, RZ ;  /* 0x000000182444723c */ /* 0x084ff000000418ff */
[----:B---3--:R-:W-:Y:S08]  /*1360*/  HMMA.16816.F32.BF16 R20, R32, R24, RZ ;  /* 0x000000182014723c */ /* 0x008ff000000418ff */
[C---:B-1----:R-:W-:Y:S08]  /*1370*/  HMMA.16816.F32.BF16 R76, R36.reuse, R12, RZ ;  /* 0x0000000c244c723c */ /* 0x042ff000000418ff */
[C---:B------:R-:W-:Y:S08]  /*1380*/  HMMA.16816.F32.BF16 R84, R36.reuse, R60, RZ ;  /* 0x0000003c2454723c */ /* 0x040ff000000418ff */
[----:B------:R-:W-:Y:S08]  /*1390*/  HMMA.16816.F32.BF16 R36, R36, R56, RZ ;  /* 0x000000382424723c */ /* 0x000ff000000418ff */
[C---:B------:R-:W-:Y:S08]  /*13a0*/  HMMA.16816.F32.BF16 R16, R32.reuse, R12, RZ ;  /* 0x0000000c2010723c */ /* 0x040ff000000418ff */
[----:B----4-:R-:W-:Y:S08]  /*13b0*/  HMMA.16816.F32.BF16 R44, R32, R60, RZ ;  /* 0x0000003c202c723c */ /* 0x010ff000000418ff */
[----:B------:R-:W-:Y:S08]  /*13c0*/  HMMA.16816.F32.BF16 R68, R28, R26, R68 ;  /* 0x0000001a1c44723c */ /* 0x000ff00000041844 */
[----:B------:R-:W-:Y:S07]  /*13d0*/  HMMA.16816.F32.BF16 R32, R32, R56, RZ ;  /* 0x000000382020723c */ /* 0x000fee00000418ff */
[C-C-:B------:R-:W-:Y:S01]  /*13e0*/  LOP3.LUT R57, R9.reuse, 0x20, R120.reuse, 0x1e, !PT ;  /* 0x0000002009397812 */ /* 0x140fe200078e1e78 */
[----:B------:R-:W-:Y:S01]  /*13f0*/  HMMA.16816.F32.BF16 R24, R40, R26, R20 ;  /* 0x0000001a2818723c */ /* 0x000fe20000041814 */
[----:B------:R-:W-:-:S02]  /*1400*/  LOP3.LUT R9, R9, 0x60, R120, 0x1e, !PT ;  /* 0x0000006009097812 */ /* 0x000fc400078e1e78 */
[----:B------:R-:W-:Y:S01]  /*1410*/  LOP3.LUT R67, R57, R102, RZ, 0xfc, !PT ;  /* 0x0000006639437212 */ /* 0x000fe200078efcff */
[----:B------:R-:W-:-:S03]  /*1420*/  IMAD.IADD R82, R102, 0x1, R57 ;  /* 0x0000000166527824 */ /* 0x000fc600078e0239 */
[----:B------:R-:W-:Y:S01]  /*1430*/  LEA R20, R49, 0x800, 0x6 ;  /* 0x0000080031147811 */ /* 0x000fe200078e30ff */
[----:B------:R-:W-:Y:S01]  /*1440*/  IMAD.SHL.U32 R67, R67, 0x2, RZ ;  /* 0x0000000243437824 */ /* 0x000fe200078e00ff */
[C---:B------:R-:W-:Y:S01]  /*1450*/  HMMA.16816.F32.BF16 R76, R28.reuse, R14, R76 ;  /* 0x0000000e1c4c723c */ /* 0x040fe2000004184c */
[----:B------:R-:W-:Y:S01]  /*1460*/  IMAD.SHL.U32 R82, R82, 0x2, RZ ;  /* 0x0000000252527824 */ /* 0x000fe200078e00ff */
[----:B------:R-:W-:Y:S01]  /*1470*/  LOP3.LUT R66, R20, R93, RZ, 0xfc, !PT ;  /* 0x0000005d14427212 */ /* 0x000fe200078efcff */
[----:B------:R-:W-:Y:S01]  /*1480*/  IMAD.IADD R93, R93, 0x1, R74 ;  /* 0x000000015d5d7824 */ /* 0x000fe200078e024a */
[-C--:B------:R-:W-:Y:S01]  /*1490*/  LOP3.LUT R65, R75, R20.reuse, RZ, 0xfc, !PT ;  /* 0x000000144b417212 */ /* 0x080fe200078efcff */
[----:B------:R-:W-:Y:S01]  /*14a0*/  IMAD.IADD R74, R102, 0x1, R131 ;  /* 0x00000001664a7824 */ /* 0x000fe200078e0283 */
[-C--:B------:R-:W-:Y:S01]  /*14b0*/  LOP3.LUT R89, R95, R20.reuse, RZ, 0xfc, !PT ;  /* 0x000000145f597212 */ /* 0x080fe200078efcff */
[----:B------:R-:W-:Y:S01]  /*14c0*/  IMAD.SHL.U32 R66, R66, 0x2, RZ ;  /* 0x0000000242427824 */ /* 0x000fe200078e00ff */
[----:B------:R-:W-:Y:S01]  /*14d0*/  LOP3.LUT R83, R73, R20, RZ, 0xfc, !PT ;  /* 0x0000001449537212 */ /* 0x000fe200078efcff */
[----:B------:R-:W-:Y:S01]  /*14e0*/  IMAD.SHL.U32 R65, R65, 0x2, RZ ;  /* 0x0000000241417824 */ /* 0x000fe200078e00ff */
[C---:B------:R-:W-:Y:S01]  /*14f0*/  HMMA.16816.F32.BF16 R84, R28.reuse, R62, R84 ;  /* 0x0000003e1c54723c */ /* 0x040fe20000041854 */
[----:B------:R-:W-:Y:S01]  /*1500*/  IMAD.SHL.U32 R89, R89, 0x2, RZ ;  /* 0x0000000259597824 */ /* 0x000fe200078e00ff */
[----:B------:R-:W-:Y:S01]  /*1510*/  LDSM.16.M88.4 R20, [R67] ;  /* 0x000000004314783b */ /* 0x000fe20000000200 */
[----:B------:R-:W-:Y:S01]  /*1520*/  IMAD.SHL.U32 R83, R83, 0x2, RZ ;  /* 0x0000000253537824 */ /* 0x000fe200078e00ff */
[-C--:B------:R-:W-:Y:S01]  /*1530*/  LOP3.LUT R95, R9, R102.reuse, RZ, 0xfc, !PT ;  /* 0x00000066095f7212 */ /* 0x080fe200078efcff */
[----:B------:R-:W-:Y:S01]  /*1540*/  IMAD.SHL.U32 R93, R93, 0x2, RZ ;  /* 0x000000025d5d7824 */ /* 0x000fe200078e00ff */
[----:B------:R-:W1:Y:S01]  /*1550*/  LDSM.16.MT88.4 R48, [R66+0xc000] ;  /* 0x00c000004230783b */ /* 0x000e620000004200 */
[----:B------:R-:W-:Y:S01]  /*1560*/  IMAD.SHL.U32 R74, R74, 0x2, RZ ;  /* 0x000000024a4a7824 */ /* 0x000fe200078e00ff */
[----:B------:R-:W-:Y:S01]  /*1570*/  HMMA.16816.F32.BF16 R28, R28, R58, R36 ;  /* 0x0000003a1c1c723c */ /* 0x000fe20000041824 */
[----:B------:R-:W-:Y:S01]  /*1580*/  IMAD.SHL.U32 R95, R95, 0x2, RZ ;  /* 0x000000025f5f7824 */ /* 0x000fe200078e00ff */
[----:B------:R-:W2:Y:S04]  /*1590*/  LDSM.16.MT88.4 R36, [R65+0xc000] ;  /* 0x00c000004124783b */ /* 0x000ea80000004200 */
[----:B------:R-:W-:Y:S02]  /*15a0*/  LDSM.16.MT88.4 R52, [R83+0xc000] ;  /* 0x00c000005334783b */ /* 0x000fe40000004200 */
[C---:B------:R-:W-:Y:S02]  /*15b0*/  HMMA.16816.F32.BF16 R12, R40.reuse, R14, R16 ;  /* 0x0000000e280c723c */ /* 0x040fe40000041810 */
[----:B------:R-:W3:Y:S06]  /*15c0*/  LDSM.16.MT88.4 R16, [R89+0xc000] ;  /* 0x00c000005910783b */ /* 0x000eec0000004200 */
[C---:B------:R-:W-:Y:S01]  /*15d0*/  HMMA.16816.F32.BF16 R60, R40.reuse, R62, R44 ;  /* 0x0000003e283c723c */ /* 0x040fe2000004182c */
[----:B------:R-:W-:Y:S07]  /*15e0*/  LDSM.16.MT88.4 R44, [R93+0xe000] ;  /* 0x00e000005d2c783b */ /* 0x000fee0000004200 */
[----:B------:R-:W-:Y:S01]  /*15f0*/  HMMA.16816.F32.BF16 R56, R40, R58, R32 ;  /* 0x0000003a2838723c */ /* 0x000fe20000041820 */
[----:B------:R-:W4:Y:S04]  /*1600*/  LDSM.16.M88.4 R40, [R82+0x2000] ;  /* 0x002000005228783b */ /* 0x000f280000000200 */
[----:B------:R-:W4:Y:S03]  /*1610*/  LDSM.16.M88.4 R32, [R81] ;  /* 0x000000005120783b */ /* 0x000f260000000200 */
[C---:B-1----:R-:W-:Y:S08]  /*1620*/  HMMA.16816.F32.BF16 R68, R20.reuse, R48, R68 ;  /* 0x000000301444723c */ /* 0x042ff00000041844 */
[C---:B--2---:R-:W-:Y:S08]  /*1630*/  HMMA.16816.F32.BF16 R76, R20.reuse, R36, R76 ;  /* 0x00000024144c723c */ /* 0x044ff0000004184c */
[C---:B---3--:R-:W-:Y:S08]  /*1640*/  HMMA.16816.F32.BF16 R84, R20.reuse, R16, R84 ;  /* 0x000000101454723c */ /* 0x048ff00000041854 */
[----:B------:R-:W-:Y:S01]  /*1650*/  HMMA.16816.F32.BF16 R28, R20, R52, R28 ;  /* 0x00000034141c723c */ /* 0x000fe2000004181c */
[----:B------:R-:W1:Y:S07]  /*1660*/  LDSM.16.M88.4 R20, [R64+0x2000] ;  /* 0x002000004014783b */ /* 0x000e6e0000000200 */
[C---:B----4-:R-:W-:Y:S08]  /*1670*/  HMMA.16816.F32.BF16 R24, R40.reuse, R48, R24 ;  /* 0x000000302818723c */ /* 0x050ff00000041818 */
[C---:B------:R-:W-:Y:S08]  /*1680*/  HMMA.16816.F32.BF16 R12, R40.reuse, R36, R12 ;  /* 0x00000024280c723c */ /* 0x040ff0000004180c */
[C---:B------:R-:W-:Y:S07]  /*1690*/  HMMA.16816.F32.BF16 R60, R40.reuse, R16, R60 ;  /* 0x00000010283c723c */ /* 0x040fee000004183c */
[----:B------:R-:W-:Y:S01]  /*16a0*/  LOP3.LUT R16, R131, R102, RZ, 0xfc, !PT ;  /* 0x0000006683107212 */ /* 0x000fe200078efcff */
[----:B------:R-:W-:Y:S01]  /*16b0*/  HMMA.16816.F32.BF16 R56, R40, R52, R56 ;  /* 0x000000342838723c */ /* 0x000fe20000041838 */
[----:B------:R-:W-:Y:S01]  /*16c0*/  LDSM.16.MT88.4 R40, [R92+0xe000] ;  /* 0x00e000005c28783b */ /* 0x000fe20000004200 */
[----:B------:R-:W-:Y:S01]  /*16d0*/  IMAD.WIDE R130, R117, 0x2, RZ ;  /* 0x0000000275827825 */ /* 0x000fe200078e02ff */
[----:B------:R-:W-:-:S03]  /*16e0*/  IADD3 R117, R103, 0x20000, RZ ;  /* 0x0002000067757810 */ /* 0x000fc60007ffe0ff */
[----:B------:R-:W-:Y:S01]  /*16f0*/  IMAD.SHL.U32 R75, R16, 0x2, RZ ;  /* 0x00000002104b7824 */ /* 0x000fe200078e00ff */
[----:B------:R-:W-:Y:S01]  /*1700*/  LOP3.LUT R52, R88, 0x50, RZ, 0xfc, !PT ;  /* 0x0000005058347812 */ /* 0x000fe200078efcff */
[----:B------:R-:W-:Y:S01]  /*1710*/  HMMA.16816.F32.BF16 R68, R32, R50, R68 ;  /* 0x000000322044723c */ /* 0x000fe20000041844 */
[----:B------:R-:W-:Y:S02]  /*1720*/  LOP3.LUT R130, R130, 0x300, RZ, 0xfc, !PT ;  /* 0x0000030082827812 */ /* 0x000fe400078efcff */
[----:B------:R-:W-:-:S04]  /*1730*/  LOP3.LUT R52, R52, 0x10, R11, 0x78, !PT ;  /* 0x0000001034347812 */ /* 0x000fc800078e780b */
[----:B------:R-:W-:Y:S01]  /*1740*/  LOP3.LUT R53, R52, 0x20, R11, 0xf8, !PT ;  /* 0x0000002034357812 */ /* 0x000fe200078ef80b */
[----:B------:R-:W-:Y:S03]  /*1750*/  HMMA.16816.F32.BF16 R76, R32, R38, R76 ;  /* 0x00000026204c723c */ /* 0x000fe6000004184c */
[----:B------:R-:W-:-:S04]  /*1760*/  LOP3.LUT R53, R53, R118, RZ, 0x3c, !PT ;  /* 0x0000007635357212 */ /* 0x000fc800078e3cff */
[----:B------:R-:W-:Y:S01]  /*1770*/  LOP3.LUT R73, R53, R102, RZ, 0xfc, !PT ;  /* 0x0000006635497212 */ /* 0x000fe200078efcff */
[----:B------:R-:W-:Y:S01]  /*1780*/  HMMA.16816.F32.BF16 R84, R32, R18, R84 ;  /* 0x000000122054723c */ /* 0x000fe20000041854 */
[----:B------:R-:W-:-:S03]  /*1790*/  IMAD.IADD R94, R102, 0x1, R53 ;  /* 0x00000001665e7824 */ /* 0x000fc600078e0235 */
[----:B------:R-:W-:Y:S02]  /*17a0*/  IMAD.SHL.U32 R73, R73, 0x2, RZ ;  /* 0x0000000249497824 */ /* 0x000fe400078e00ff */
[----:B------:R-:W-:Y:S02]  /*17b0*/  IMAD.SHL.U32 R94, R94, 0x2, RZ ;  /* 0x000000025e5e7824 */ /* 0x000fe400078e00ff */
[----:B------:R-:W-:Y:S01]  /*17c0*/  HMMA.16816.F32.BF16 R28, R32, R54, R28 ;  /* 0x00000036201c723c */ /* 0x000fe2000004181c */
[----:B------:R-:W-:Y:S07]  /*17d0*/  LDSM.16.MT88.4 R32, [R72+0xe000] ;  /* 0x00e000004820783b */ /* 0x000fee0000004200 */
[C---:B-1----:R-:W-:Y:S01]  /*17e0*/  HMMA.16816.F32.BF16 R48, R20.reuse, R50, R24 ;  /* 0x000000321430723c */ /* 0x042fe20000041818 */
[----:B------:R-:W1:Y:S07]  /*17f0*/  LDSM.16.M88.4 R24, [R75] ;  /* 0x000000004b18783b */ /* 0x000e6e0000000200 */
[C---:B------:R-:W-:Y:S01]  /*1800*/  HMMA.16816.F32.BF16 R36, R20.reuse, R38, R12 ;  /* 0x000000261424723c */ /* 0x040fe2000004180c */
[----:B------:R-:W2:Y:S07]  /*1810*/  LDSM.16.MT88.4 R12, [R80+0xe000] ;  /* 0x00e00000500c783b */ /* 0x000eae0000004200 */
[C---:B------:R-:W-:Y:S07]  /*1820*/  HMMA.16816.F32.BF16 R16, R20.reuse, R18, R60 ;  /* 0x000000121410723c */ /* 0x040fee000004183c */
[----:B------:R-:W-:Y:S01]  /*1830*/  LOP3.LUT R61, R118, 0x30, R11, 0xf8, !PT ;  /* 0x00000030763d7812 */ /* 0x000fe200078ef80b */
[----:B------:R-:W-:Y:S01]  /*1840*/  HMMA.16816.F32.BF16 R20, R20, R54, R56 ;  /* 0x000000361414723c */ /* 0x000fe20000041838 */
[----:B------:R-:W3:Y:S01]  /*1850*/  LDSM.16.M88.4 R56, [R74+0x2000] ;  /* 0x002000004a38783b */ /* 0x000ee20000000200 */
[----:B------:R-:W-:Y:S01]  /*1860*/  IMAD.IADD R62, R114, 0x1, R121 ;  /* 0x00000001723e7824 */ /* 0x000fe200078e0279 */
[----:B------:R-:W-:Y:S01]  /*1870*/  LOP3.LUT R61, R61, 0x70, R88, 0x1e, !PT ;  /* 0x000000703d3d7812 */ /* 0x000fe200078e1e58 */
[----:B------:R-:W-:Y:S01]  /*1880*/  IMAD.IADD R88, R102, 0x1, R9 ;  /* 0x0000000166587824 */ /* 0x000fe200078e0209 */
[----:B------:R-:W4:Y:S01]  /*1890*/  LDSM.16.M88.4 R52, [R73] ;  /* 0x000000004934783b */ /* 0x000f220000000200 */
[----:B------:R-:W-:Y:S01]  /*18a0*/  IMAD.WIDE R62, R62, 0x2, RZ ;  /* 0x000000023e3e7825 */ /* 0x000fe200078e02ff */
[----:B------:R-:W-:-:S03]  /*18b0*/  LOP3.LUT R9, R61, R102, RZ, 0xfc, !PT ;  /* 0x000000663d097212 */ /* 0x000fc600078efcff */
[----:B------:R-:W-:Y:S01]  /*18c0*/  IMAD.SHL.U32 R88, R88, 0x2, RZ ;  /* 0x0000000258587824 */ /* 0x000fe200078e00ff */
[----:B------:R-:W-:Y:S01]  /*18d0*/  LOP3.LUT R126, R62, 0x300, RZ, 0xfc, !PT ;  /* 0x000003003e7e7812 */ /* 0x000fe200078efcff */
[----:B------:R-:W-:Y:S02]  /*18e0*/  IMAD.SHL.U32 R9, R9, 0x2, RZ ;  /* 0x0000000209097824 */ /* 0x000fe400078e00ff */
[----:B------:R-:W-:Y:S01]  /*18f0*/  IMAD.IADD R102, R102, 0x1, R61 ;  /* 0x0000000166667824 */ /* 0x000fe200078e023d */
[----:B-1----:R-:W-:Y:S03]  /*1900*/  HMMA.16816.F32.BF16 R68, R24, R44, R68 ;  /* 0x0000002c1844723c */ /* 0x002fe60000041844 */
[----:B------:R-:W-:-:S05]  /*1910*/  IMAD.SHL.U32 R102, R102, 0x2, RZ ;  /* 0x0000000266667824 */ /* 0x000fca00078e00ff */
[C---:B------:R-:W-:Y:S08]  /*1920*/  HMMA.16816.F32.BF16 R76, R24.reuse, R40, R76 ;  /* 0x00000028184c723c */ /* 0x040ff0000004184c */
[C---:B------:R-:W-:Y:S08]  /*1930*/  HMMA.16816.F32.BF16 R84, R24.reuse, R32, R84 ;  /* 0x000000201854723c */ /* 0x040ff00000041854 */
[----:B--2---:R-:W-:Y:S01]  /*1940*/  HMMA.16816.F32.BF16 R28, R24, R12, R28 ;  /* 0x0000000c181c723c */ /* 0x004fe2000004181c */
[----:B------:R-:W1:Y:S07]  /*1950*/  LDSM.16.M88.4 R24, [R94+0x2000] ;  /* 0x002000005e18783b */ /* 0x000e6e0000000200 */
[C---:B---3--:R-:W-:Y:S08]  /*1960*/  HMMA.16816.F32.BF16 R48, R56.reuse, R44, R48 ;  /* 0x0000002c3830723c */ /* 0x048ff00000041830 */
[C---:B------:R-:W-:Y:S08]  /*1970*/  HMMA.16816.F32.BF16 R36, R56.reuse, R40, R36 ;  /* 0x000000283824723c */ /* 0x040ff00000041824 */
[C---:B------:R-:W-:Y:S08]  /*1980*/  HMMA.16816.F32.BF16 R16, R56.reuse, R32, R16 ;  /* 0x000000203810723c */ /* 0x040ff00000041810 */
[----:B------:R-:W-:Y:S01]  /*1990*/  HMMA.16816.F32.BF16 R20, R56, R12, R20 ;  /* 0x0000000c3814723c */ /* 0x000fe20000041814 */
[----:B------:R-:W-:Y:S07]  /*19a0*/  LDSM.16.M88.4 R56, [R95] ;  /* 0x000000005f38783b */ /* 0x000fee0000000200 */
[C---:B----4-:R-:W-:Y:S08]  /*19b0*/  HMMA.16816.F32.BF16 R68, R52.reuse, R46, R68 ;  /* 0x0000002e3444723c */ /* 0x050ff00000041844 */
[C---:B------:R-:W-:Y:S08]  /*19c0*/  HMMA.16816.F32.BF16 R76, R52.reuse, R42, R76 ;  /* 0x0000002a344c723c */ /* 0x040ff0000004184c */
[----:B------:R-:W-:Y:S08]  /*19d0*/  HMMA.16816.F32.BF16 R84, R52, R34, R84 ;  /* 0x000000223454723c */ /* 0x000ff00000041854 */
[C---:B-1----:R-:W-:Y:S01]  /*19e0*/  HMMA.16816.F32.BF16 R44, R24.reuse, R46, R48 ;  /* 0x0000002e182c723c */ /* 0x042fe20000041830 */
[----:B------:R-:W1:Y:S07]  /*19f0*/  LDSM.16.MT88.4 R48, [R93+0xf000] ;  /* 0x00f000005d30783b */ /* 0x000e6e0000004200 */
[C---:B------:R-:W-:Y:S01]  /*1a00*/  HMMA.16816.F32.BF16 R40, R24.reuse, R42, R36 ;  /* 0x0000002a1828723c */ /* 0x040fe20000041824 */
[----:B------:R-:W2:Y:S07]  /*1a10*/  LDSM.16.MT88.4 R36, [R92+0xf000] ;  /* 0x00f000005c24783b */ /* 0x000eae0000004200 */
[C---:B------:R-:W-:Y:S01]  /*1a20*/  HMMA.16816.F32.BF16 R32, R24.reuse, R34, R16 ;  /* 0x000000221820723c */ /* 0x040fe20000041810 */
[----:B------:R-:W3:Y:S07]  /*1a30*/  LDSM.16.MT88.4 R16, [R72+0xf000] ;  /* 0x00f000004810783b */ /* 0x000eee0000004200 */
[-C--:B------:R-:W-:Y:S01]  /*1a40*/  HMMA.16816.F32.BF16 R24, R24, R14.reuse, R20 ;  /* 0x0000000e1818723c */ /* 0x080fe20000041814 */
[----:B------:R-:W4:Y:S07]  /*1a50*/  LDSM.16.MT88.4 R20, [R80+0xf000] ;  /* 0x00f000005014783b */ /* 0x000f2e0000004200 */
[----:B------:R-:W-:Y:S01]  /*1a60*/  HMMA.16816.F32.BF16 R28, R52, R14, R28 ;  /* 0x0000000e341c723c */ /* 0x000fe2000004181c */
[----:B------:R-:W4:Y:S04]  /*1a70*/  LDSM.16.M88.4 R12, [R9] ;  /* 0x00000000090c783b */ /* 0x000f280000000200 */
[----:B------:R-:W4:Y:S03]  /*1a80*/  LDSM.16.M88.4 R52, [R88+0x2000] ;  /* 0x002000005834783b */ /* 0x000f260000000200 */
[C---:B-1----:R-:W-:Y:S08]  /*1a90*/  HMMA.16816.F32.BF16 R68, R56.reuse, R48, R68 ;  /* 0x000000303844723c */ /* 0x042ff00000041844 */
[C---:B--2---:R-:W-:Y:S08]  /*1aa0*/  HMMA.16816.F32.BF16 R76, R56.reuse, R36, R76 ;  /* 0x00000024384c723c */ /* 0x044ff0000004184c */
[C---:B---3--:R-:W-:Y:S08]  /*1ab0*/  HMMA.16816.F32.BF16 R84, R56.reuse, R16, R84 ;  /* 0x000000103854723c */ /* 0x048ff00000041854 */
[----:B----4-:R-:W-:Y:S07]  /*1ac0*/  HMMA.16816.F32.BF16 R28, R56, R20, R28 ;  /* 0x00000014381c723c */ /* 0x010fee000004181c */
[C---:B------:R-:W-:Y:S01]  /*1ad0*/  IMAD.IADD R58, R114.reuse, 0x1, R119 ;  /* 0x00000001723a7824 */ /* 0x040fe200078e0277 */
[----:B------:R-:W-:Y:S01]  /*1ae0*/  HMMA.16816.F32.BF16 R68, R12, R50, R68 ;  /* 0x000000320c44723c */ /* 0x000fe20000041844 */
[----:B------:R-:W-:Y:S01]  /*1af0*/  IMAD.IADD R56, R114, 0x1, R115 ;  /* 0x0000000172387824 */ /* 0x000fe200078e0273 */
[C---:B------:R-:W-:Y:S01]  /*1b00*/  IADD3 R115, R103.reuse, 0x10000, RZ ;  /* 0x0001000067737810 */ /* 0x040fe20007ffe0ff */
[----:B------:R-:W-:Y:S01]  /*1b10*/  IMAD.WIDE R58, R58, 0x2, RZ ;  /* 0x000000023a3a7825 */ /* 0x000fe200078e02ff */
[----:B------:R-:W-:-:S03]  /*1b20*/  IADD3 R119, R103, 0x30000, RZ ;  /* 0x0003000067777810 */ /* 0x000fc60007ffe0ff */
[----:B------:R-:W-:Y:S01]  /*1b30*/  IMAD.WIDE R56, R56, 0x2, RZ ;  /* 0x0000000238387825 */ /* 0x000fe200078e02ff */
[----:B------:R-:W-:Y:S01]  /*1b40*/  HMMA.16816.F32.BF16 R76, R12, R38, R76 ;  /* 0x000000260c4c723c */ /* 0x000fe2000004184c */
[----:B------:R-:W-:Y:S02]  /*1b50*/  LOP3.LUT R132, R58, 0x300, RZ, 0xfc, !PT ;  /* 0x000003003a847812 */ /* 0x000fe400078efcff */
[----:B------:R-:W-:Y:S01]  /*1b60*/  IMAD.WIDE R118, R119, R0, c[0x0][0x168] ;  /* 0x00005a0077767625 */ /* 0x000fe200078e0200 */
[----:B------:R-:W-:-:S04]  /*1b70*/  LOP3.LUT R134, R56, 0x300, RZ, 0xfc, !PT ;  /* 0x0000030038867812 */ /* 0x000fc800078efcff */
[C---:B------:R-:W-:Y:S08]  /*1b80*/  HMMA.16816.F32.BF16 R84, R12.reuse, R18, R84 ;  /* 0x000000120c54723c */ /* 0x040ff00000041854 */
[----:B------:R-:W-:Y:S01]  /*1b90*/  HMMA.16816.F32.BF16 R12, R12, R22, R28 ;  /* 0x000000160c0c723c */ /* 0x000fe2000004181c */
[----:B------:R-:W1:Y:S07]  /*1ba0*/  LDSM.16.M88.4 R28, [R102+0x2000] ;  /* 0x00200000661c783b */ /* 0x000e6e0000000200 */
[C---:B------:R-:W-:Y:S08]  /*1bb0*/  HMMA.16816.F32.BF16 R44, R52.reuse, R48, R44 ;  /* 0x00000030342c723c */ /* 0x040ff0000004182c */
[C---:B------:R-:W-:Y:S08]  /*1bc0*/  HMMA.16816.F32.BF16 R40, R52.reuse, R36, R40 ;  /* 0x000000243428723c */ /* 0x040ff00000041828 */
[C---:B------:R-:W-:Y:S07]  /*1bd0*/  HMMA.16816.F32.BF16 R32, R52.reuse, R16, R32 ;  /* 0x000000103420723c */ /* 0x040fee0000041820 */
[----:B------:R-:W-:Y:S01]  /*1be0*/  IMAD R17, R125, 0x200, R116 ;  /* 0x000002007d117824 */ /* 0x000fe200078e0274 */
[----:B------:R-:W-:Y:S01]  /*1bf0*/  HMMA.16816.F32.BF16 R24, R52, R20, R24 ;  /* 0x000000143418723c */ /* 0x000fe20000041818 */
[----:B------:R-:W-:-:S04]  /*1c00*/  IMAD.WIDE R124, R124, 0x2, RZ ;  /* 0x000000027c7c7825 */ /* 0x000fc800078e02ff */
[----:B------:R-:W-:Y:S01]  /*1c10*/  IMAD.IADD R122, R114, 0x1, R17 ;  /* 0x00000001727a7824 */ /* 0x000fe200078e0211 */
[----:B------:R-:W-:Y:S01]  /*1c20*/  LOP3.LUT R124, R124, 0x300, RZ, 0xfc, !PT ;  /* 0x000003007c7c7812 */ /* 0x000fe200078efcff */
[----:B------:R-:W-:Y:S02]  /*1c30*/  IMAD.IADD R52, R114, 0x1, R129 ;  /* 0x0000000172347824 */ /* 0x000fe400078e0281 */
[----:B------:R-:W-:Y:S01]  /*1c40*/  IMAD R17, R123, 0x200, R116 ;  /* 0x000002007b117824 */ /* 0x000fe200078e0274 */
[----:B------:R-:W-:Y:S01]  /*1c50*/  BAR.SYNC.DEFER_BLOCKING 0x0 ;  /* 0x0000000000007b1d */ /* 0x000fe20000010000 */
[----:B------:R-:W-:Y:S01]  /*1c60*/  IMAD.WIDE R52, R52, 0x2, RZ ;  /* 0x0000000234347825 */ /* 0x000fe200078e02ff */
[----:B------:R-:W-:-:S03]  /*1c70*/  IADD3 R16, P1, R124, c[0x0][0x160], RZ ;  /* 0x000058007c107a10 */ /* 0x000fc60007f3e0ff */
[----:B------:R-:W-:Y:S01]  /*1c80*/  IMAD.WIDE R122, R122, 0x2, RZ ;  /* 0x000000027a7a7825 */ /* 0x000fe200078e02ff */
[----:B------:R-:W-:-:S03]  /*1c90*/  LOP3.LUT R120, R52, 0x300, RZ, 0xfc, !PT ;  /* 0x0000030034787812 */ /* 0x000fc600078efcff */
[----:B------:R-:W-:Y:S01]  /*1ca0*/  IMAD.IADD R60, R114, 0x1, R17 ;  /* 0x00000001723c7824 */ /* 0x000fe200078e0211 */
[----:B------:R-:W-:Y:S01]  /*1cb0*/  IADD3 R48, P0, R120, c[0x0][0x160], RZ ;  /* 0x0000580078307a10 */ /* 0x000fe20007f1e0ff */
[-C--:B------:R-:W-:Y:S01]  /*1cc0*/  IMAD.WIDE R114, R115, R0.reuse, c[0x0][0x168] ;  /* 0x00005a0073727625 */ /* 0x080fe200078e0200 */
[----:B------:R-:W-:Y:S02]  /*1cd0*/  LOP3.LUT R122, R122, 0x300, RZ, 0xfc, !PT ;  /* 0x000003007a7a7812 */ /* 0x000fe400078efcff */
[----:B------:R-:W-:Y:S01]  /*1ce0*/  IADD3.X R49, R53, c[0x0][0x164], RZ, P0, !PT ;  /* 0x0000590035317a10 */ /* 0x000fe200007fe4ff */
[----:B------:R-:W-:Y:S01]  /*1cf0*/  IMAD.WIDE R60, R60, 0x2, RZ ;  /* 0x000000023c3c7825 */ /* 0x000fe200078e02ff */
[----:B------:R-:W-:Y:S02]  /*1d00*/  IADD3 R36, P0, R122, c[0x0][0x160], RZ ;  /* 0x000058007a247a10 */ /* 0x000fe40007f1e0ff */
[----:B------:R-:W-:Y:S01]  /*1d10*/  IADD3.X R17, R125, c[0x0][0x164], RZ, P1, !PT ;  /* 0x000059007d117a10 */ /* 0x000fe20000ffe4ff */
[----:B------:R-:W-:Y:S01]  /*1d20*/  IMAD.WIDE R116, R117, R0, c[0x0][0x168] ;  /* 0x00005a0075747625 */ /* 0x000fe200078e0200 */
[----:B------:R-:W-:-:S02]  /*1d30*/  LOP3.LUT R128, R60, 0x300, RZ, 0xfc, !PT ;  /* 0x000003003c807812 */ /* 0x000fc400078efcff */
[----:B------:R-:W-:Y:S02]  /*1d40*/  IADD3.X R37, R123, c[0x0][0x164], RZ, P0, !PT ;  /* 0x000059007b257a10 */ /* 0x000fe400007fe4ff */
[----:B------:R-:W-:Y:S01]  /*1d50*/  IADD3 R20, P0, R128, c[0x0][0x160], RZ ;  /* 0x0000580080147a10 */ /* 0x000fe20007f1e0ff */
[----:B------:R-:W-:Y:S01]  /*1d60*/  @!PT LDS RZ, [RZ] ;  /* 0x00000000fffff984 */ /* 0x000fe20000000800 */
[----:B------:R-:W-:Y:S01]  /*1d70*/  @!PT LDS RZ, [RZ] ;  /* 0x00000000fffff984 */ /* 0x000fe20000000800 */
[----:B------:R-:W-:Y:S01]  /*1d80*/  @!PT LDS RZ, [RZ] ;  /* 0x00000000fffff984 */ /* 0x000fe20000000800 */
[----:B------:R1:W-:Y:S01]  /*1d90*/  LDGSTS.E.BYPASS.128 [R7], [R48.64] ;  /* 0x0000000030077fae */ /* 0x0003e2000b901c46 */
[----:B------:R-:W-:Y:S02]  /*1da0*/  IADD3 R122, P1, R122, UR4, RZ ;  /* 0x000000047a7a7c10 */ /* 0x000fe4000ff3e0ff */
[----:B------:R-:W-:Y:S01]  /*1db0*/  IADD3.X R21, R61, c[0x0][0x164], RZ, P0, !PT ;  /* 0x000059003d157a10 */ /* 0x000fe200007fe4ff */
[----:B------:R2:W-:Y:S01]  /*1dc0*/  LDGSTS.E.BYPASS.128 [R7+0x800], [R16.64] ;  /* 0x0080000010077fae */ /* 0x0005e2000b901c46 */
[----:B------:R-:W-:-:S03]  /*1dd0*/  IADD3.X R123, R123, UR5, RZ, P1, !PT ;  /* 0x000000057b7b7c10 */ /* 0x000fc60008ffe4ff */
[----:B------:R3:W-:Y:S01]  /*1de0*/  LDGSTS.E.BYPASS.128 [R7+0x1000], [R36.64] ;  /* 0x0100000024077fae */ /* 0x0007e2000b901c46 */
[C---:B-1----:R-:W-:Y:S03]  /*1df0*/  HMMA.16816.F32.BF16 R48, R28.reuse, R50, R44 ;  /* 0x000000321c30723c */ /* 0x042fe6000004182c */
[----:B------:R1:W-:Y:S01]  /*1e00*/  LDGSTS.E.BYPASS.128 [R7+0x1800], [R20.64] ;  /* 0x0180000014077fae */ /* 0x0003e2000b901c46 */
[C---:B--2---:R-:W-:Y:S02]  /*1e10*/  IADD3 R16, P0, R126.reuse, c[0x0][0x160], RZ ;  /* 0x000058007e107a10 */ /* 0x044fe40007f1e0ff */
[----:B------:R-:W-:Y:S02]  /*1e20*/  IADD3 R126, P1, R126, UR4, RZ ;  /* 0x000000047e7e7c10 */ /* 0x000fe4000ff3e0ff */
[----:B------:R-:W-:Y:S01]  /*1e30*/  IADD3.X R17, R63, c[0x0][0x164], RZ, P0, !PT ;  /* 0x000059003f117a10 */ /* 0x000fe200007fe4ff */
[----:B---3--:R-:W-:Y:S01]  /*1e40*/  HMMA.16816.F32.BF16 R36, R28, R38, R40 ;  /* 0x000000261c24723c */ /* 0x008fe20000041828 */
[----:B------:R-:W-:-:S02]  /*1e50*/  IADD3 R44, P0, R132, c[0x0][0x160], RZ ;  /* 0x00005800842c7a10 */ /* 0x000fc40007f1e0ff */
[----:B------:R-:W-:Y:S01]  /*1e60*/  IADD3.X R127, R63, UR5, RZ, P1, !PT ;  /* 0x000000053f7f7c10 */ /* 0x000fe20008ffe4ff */
[----:B------:R2:W-:Y:S01]  /*1e70*/  LDGSTS.E.BYPASS.128 [R7+0x2000], [R16.64] ;  /* 0x0200000010077fae */ /* 0x0005e2000b901c46 */
[----:B------:R-:W-:Y:S02]  /*1e80*/  IADD3.X R45, R59, c[0x0][0x164], RZ, P0, !PT ;  /* 0x000059003b2d7a10 */ /* 0x000fe400007fe4ff */
[C---:B-1----:R-:W-:Y:S02]  /*1e90*/  IADD3 R20, P0, R130.reuse, c[0x0][0x160], RZ ;  /* 0x0000580082147a10 */ /* 0x042fe40007f1e0ff */
[----:B------:R-:W-:Y:S01]  /*1ea0*/  IADD3 R130, P1, R130, UR4, RZ ;  /* 0x0000000482827c10 */ /* 0x000fe2000ff3e0ff */
[----:B------:R1:W-:Y:S01]  /*1eb0*/  LDGSTS.E.BYPASS.128 [R7+0x2800], [R44.64] ;  /* 0x028000002c077fae */ /* 0x0003e2000b901c46 */
[C---:B------:R-:W-:Y:S02]  /*1ec0*/  IADD3.X R21, R131.reuse, c[0x0][0x164], RZ, P0, !PT ;  /* 0x0000590083157a10 */ /* 0x040fe400007fe4ff */
[----:B------:R-:W-:Y:S01]  /*1ed0*/  IADD3.X R131, R131, UR5, RZ, P1, !PT ;  /* 0x0000000583837c10 */ /* 0x000fe20008ffe4ff */
[----:B--2---:R-:W-:Y:S02]  /*1ee0*/  HMMA.16816.F32.BF16 R16, R28, R18, R32 ;  /* 0x000000121c10723c */ /* 0x004fe40000041820 */
[----:B------:R2:W-:Y:S05]  /*1ef0*/  LDGSTS.E.BYPASS.128 [R7+0x3000], [R20.64] ;  /* 0x0300000014077fae */ /* 0x0005ea000b901c46 */
[----:B------:R-:W-:-:S04]  /*1f00*/  IADD3 R32, P0, R134, c[0x0][0x160], RZ ;  /* 0x0000580086207a10 */ /* 0x000fc80007f1e0ff */
[----:B------:R-:W-:Y:S02]  /*1f10*/  IADD3.X R33, R57, c[0x0][0x164], RZ, P0, !PT ;  /* 0x0000590039217a10 */ /* 0x000fe400007fe4ff */
[----:B------:R-:W-:-:S03]  /*1f20*/  IADD3 R34, P0, R112, 0x300000, RZ ;  /* 0x0030000070227810 */ /* 0x000fc60007f1e0ff */
[----:B------:R3:W-:Y:S02]  /*1f30*/  LDGSTS.E.BYPASS.128 [R7+0x3800], [R32.64] ;  /* 0x0380000020077fae */ /* 0x0007e4000b901c46 */
[----:B------:R-:W-:Y:S01]  /*1f40*/  IMAD.X R35, RZ, RZ, R113, P0 ;  /* 0x000000ffff237224 */ /* 0x000fe200000e0671 */
[----:B--2---:R-:W-:Y:S01]  /*1f50*/  IADD3 R20, P0, R114, 0x300000, RZ ;  /* 0x0030000072147810 */ /* 0x004fe20007f1e0ff */
[----:B------:R-:W0:Y:S04]  /*1f60*/  LDGDEPBAR ;  /* 0x00000000000079af */ /* 0x000e280000000000 */
[----:B------:R-:W-:Y:S01]  /*1f70*/  IMAD.X R21, RZ, RZ, R115, P0 ;  /* 0x000000ffff157224 */ /* 0x000fe200000e0673 */
[----:B------:R2:W-:Y:S01]  /*1f80*/  LDGSTS.E.BYPASS.128 [R10+0xc000], [R34.64] ;  /* 0x0c000000220a7fae */ /* 0x0005e2000b901c46 */
[----:B---3--:R-:W-:-:S03]  /*1f90*/  IADD3 R32, P0, R116, 0x300000, RZ ;  /* 0x0030000074207810 */ /* 0x008fc60007f1e0ff */
[----:B------:R3:W-:Y:S02]  /*1fa0*/  LDGSTS.E.BYPASS.128 [R10+0xc800], [R20.64] ;  /* 0x0c800000140a7fae */ /* 0x0007e4000b901c46 */
[----:B------:R-:W-:Y:S01]  /*1fb0*/  IMAD.X R33, RZ, RZ, R117, P0 ;  /* 0x000000ffff217224 */ /* 0x000fe200000e0675 */
[----:B------:R-:W-:-:S04]  /*1fc0*/  IADD3 R42, P0, R118, 0x300000, RZ ;  /* 0x00300000762a7810 */ /* 0x000fc80007f1e0ff */
[----:B------:R4:W-:Y:S01]  /*1fd0*/  LDGSTS.E.BYPASS.128 [R10+0xd000], [R32.64] ;  /* 0x0d000000200a7fae */ /* 0x0009e2000b901c46 */
[----:B------:R-:W-:Y:S01]  /*1fe0*/  IMAD.X R43, RZ, RZ, R119, P0 ;  /* 0x000000ffff2b7224 */ /* 0x000fe200000e0677 */
[----:B---3--:R-:W-:-:S04]  /*1ff0*/  IADD3 R20, P0, R110, 0x300000, RZ ;  /* 0x003000006e147810 */ /* 0x008fc80007f1e0ff */
[----:B------:R3:W-:Y:S01]  /*2000*/  LDGSTS.E.BYPASS.128 [R10+0xd800], [R42.64] ;  /* 0x0d8000002a0a7fae */ /* 0x0007e2000b901c46 */
[----:B------:R-:W-:Y:S01]  /*2010*/  IMAD.X R21, RZ, RZ, R111, P0 ;  /* 0x000000ffff157224 */ /* 0x000fe200000e066f */
[----:B------:R-:W-:-:S04]  /*2020*/  IADD3 R40, P0, R108, 0x300000, RZ ;  /* 0x003000006c287810 */ /* 0x000fc80007f1e0ff */
[----:B------:R1:W-:Y:S01]  /*2030*/  LDGSTS.E.BYPASS.128 [R10+0xe000], [R20.64] ;  /* 0x0e000000140a7fae */ /* 0x0003e2000b901c46 */
[----:B------:R-:W-:Y:S01]  /*2040*/  IMAD.X R41, RZ, RZ, R109, P0 ;  /* 0x000000ffff297224 */ /* 0x000fe200000e066d */
[----:B--2---:R-:W-:-:S04]  /*2050*/  IADD3 R34, P0, R106, 0x300000, RZ ;  /* 0x003000006a227810 */ /* 0x004fc80007f1e0ff */
[----:B------:R3:W-:Y:S01]  /*2060*/  LDGSTS.E.BYPASS.128 [R10+0xe800], [R40.64] ;  /* 0x0e800000280a7fae */ /* 0x0007e2000b901c46 */
[----:B------:R-:W-:Y:S01]  /*2070*/  IMAD.X R35, RZ, RZ, R107, P0 ;  /* 0x000000ffff237224 */ /* 0x000fe200000e066b */
[----:B----4-:R-:W-:-:S04]  /*2080*/  IADD3 R32, P0, R104, 0x300000, RZ ;  /* 0x0030000068207810 */ /* 0x010fc80007f1e0ff */
[----:B------:R2:W-:Y:S01]  /*2090*/  LDGSTS.E.BYPASS.128 [R10+0xf000], [R34.64] ;  /* 0x0f000000220a7fae */ /* 0x0005e2000b901c46 */
[----:B------:R-:W-:Y:S01]  /*20a0*/  IMAD.X R33, RZ, RZ, R105, P0 ;  /* 0x000000ffff217224 */ /* 0x000fe200000e0669 */
[----:B------:R-:W-:Y:S01]  /*20b0*/  IADD3 R120, P0, R120, UR4, RZ ;  /* 0x0000000478787c10 */ /* 0x000fe2000ff1e0ff */
[----:B-1----:R-:W-:Y:S03]  /*20c0*/  HMMA.16816.F32.BF16 R20, R28, R22, R24 ;  /* 0x000000161c14723c */ /* 0x002fe60000041818 */
[----:B------:R2:W-:Y:S01]  /*20d0*/  LDGSTS.E.BYPASS.128 [R10+0xf800], [R32.64] ;  /* 0x0f800000200a7fae */ /* 0x0005e2000b901c46 */
[----:B------:R-:W-:Y:S02]  /*20e0*/  IADD3.X R121, R53, UR5, RZ, P0, !PT ;  /* 0x0000000535797c10 */ /* 0x000fe400087fe4ff */
[----:B------:R-:W-:Y:S01]  /*20f0*/  IADD3 R124, P0, R124, UR4, RZ ;  /* 0x000000047c7c7c10 */ /* 0x000fe2000ff1e0ff */
[----:B------:R-:W0:Y:S03]  /*2100*/  LDGDEPBAR ;  /* 0x00000000000079af */ /* 0x000e260000000000 */
[----:B------:R-:W-:-:S02]  /*2110*/  IADD3.X R125, R125, UR5, RZ, P0, !PT ;  /* 0x000000057d7d7c10 */ /* 0x000fc400087fe4ff */
[----:B------:R-:W-:-:S04]  /*2120*/  IADD3 R128, P0, R128, UR4, RZ ;  /* 0x0000000480807c10 */ /* 0x000fc8000ff1e0ff */
[----:B------:R-:W-:Y:S02]  /*2130*/  IADD3.X R129, R61, UR5, RZ, P0, !PT ;  /* 0x000000053d817c10 */ /* 0x000fe400087fe4ff */
[----:B------:R-:W-:-:S04]  /*2140*/  IADD3 R132, P0, R132, UR4, RZ ;  /* 0x0000000484847c10 */ /* 0x000fc8000ff1e0ff */
[----:B------:R-:W-:Y:S01]  /*2150*/  IADD3.X R133, R59, UR5, RZ, P0, !PT ;  /* 0x000000053b857c10 */ /* 0x000fe200087fe4ff */
[----:B------:R-:W-:-:S04]  /*2160*/  DEPBAR.LE SB0, 0x4 ;  /* 0x000081000000791a */ /* 0x000fc80000000000 */
[----:B------:R-:W-:Y:S06]  /*2170*/  BAR.SYNC.DEFER_BLOCKING 0x0 ;  /* 0x0000000000007b1d */ /* 0x000fec0000010000 */
[----:B------:R-:W-:Y:S04]  /*2180*/  LDSM.16.M88.4 R52, [R101+0x4000] ;  /* 0x004000006534783b */ /* 0x000fe80000000200 */
[----:B------:R-:W1:Y:S04]  /*2190*/  LDSM.16.MT88.4 R44, [R100+0x10000] ;  /* 0x01000000642c783b */ /* 0x000e680000004200 */
[----:B---3--:R-:W3:Y:S04]  /*21a0*/  LDSM.16.MT88.4 R40, [R99+0x10000] ;  /* 0x010000006328783b */ /* 0x008ee80000004200 */
[----:B------:R-:W4:Y:S04]  /*21b0*/  LDSM.16.MT88.4 R24, [R98+0x10000] ;  /* 0x010000006218783b */ /* 0x000f280000004200 */
[----:B------:R-:W4:Y:S04]  /*21c0*/  LDSM.16.MT88.4 R28, [R97+0x10000] ;  /* 0x01000000611c783b */ /* 0x000f280000004200 */
[----:B--2---:R-:W2:Y:S01]  /*21d0*/  LDSM.16.M88.4 R32, [R96+0x6000] ;  /* 0x006000006020783b */ /* 0x004ea20000000200 */
[C---:B-1----:R-:W-:Y:S08]  /*21e0*/  HMMA.16816.F32.BF16 R68, R52.reuse, R44, R68 ;  /* 0x0000002c3444723c */ /* 0x042ff00000041844 */
[C---:B---3--:R-:W-:Y:S08]  /*21f0*/  HMMA.16816.F32.BF16 R76, R52.reuse, R40, R76 ;  /* 0x00000028344c723c */ /* 0x048ff0000004184c */
[C---:B----4-:R-:W-:Y:S08]  /*2200*/  HMMA.16816.F32.BF16 R84, R52.reuse, R24, R84 ;  /* 0x000000183454723c */ /* 0x050ff00000041854 */
[----:B------:R-:W-:Y:S01]  /*2210*/  HMMA.16816.F32.BF16 R12, R52, R28, R12 ;  /* 0x0000001c340c723c */ /* 0x000fe2000004180c */
[----:B------:R-:W1:Y:S07]  /*2220*/  LDSM.16.M88.4 R52, [R91+0x4000] ;  /* 0x004000005b34783b */ /* 0x000e6e0000000200 */
[C---:B--2---:R-:W-:Y:S08]  /*2230*/  HMMA.16816.F32.BF16 R48, R32.reuse, R44, R48 ;  /* 0x0000002c2030723c */ /* 0x044ff00000041830 */
[C---:B------:R-:W-:Y:S08]  /*2240*/  HMMA.16816.F32.BF16 R36, R32.reuse, R40, R36 ;  /* 0x000000282024723c */ /* 0x040ff00000041824 */
[C---:B------:R-:W-:Y:S08]  /*2250*/  HMMA.16816.F32.BF16 R16, R32.reuse, R24, R16 ;  /* 0x000000182010723c */ /* 0x040ff00000041810 */
[----:B------:R-:W-:Y:S01]  /*2260*/  HMMA.16816.F32.BF16 R20, R32, R28, R20 ;  /* 0x0000001c2014723c */ /* 0x000fe20000041814 */
[----:B------:R-:W2:Y:S07]  /*2270*/  LDSM.16.M88.4 R32, [R90+0x6000] ;  /* 0x006000005a20783b */ /* 0x000eae0000000200 */
[C---:B-1----:R-:W-:Y:S08]  /*2280*/  HMMA.16816.F32.BF16 R68, R52.reuse, R46, R68 ;  /* 0x0000002e3444723c */ /* 0x042ff00000041844 */
[C---:B------:R-:W-:Y:S08]  /*2290*/  HMMA.16816.F32.BF16 R76, R52.reuse, R42, R76 ;  /* 0x0000002a344c723c */ /* 0x040ff0000004184c */
[C---:B------:R-:W-:Y:S08]  /*22a0*/  HMMA.16816.F32.BF16 R84, R52.reuse, R26, R84 ;  /* 0x0000001a3454723c */ /* 0x040ff00000041854 */
[----:B------:R-:W-:Y:S01]  /*22b0*/  HMMA.16816.F32.BF16 R12, R52, R30, R12 ;  /* 0x0000001e340c723c */ /* 0x000fe2000004180c */
[----:B------:R-:W-:Y:S07]  /*22c0*/  LDSM.16.M88.4 R52, [R67+0x4000] ;  /* 0x004000004334783b */ /* 0x000fee0000000200 */
[C---:B--2---:R-:W-:Y:S01]  /*22d0*/  HMMA.16816.F32.BF16 R44, R32.reuse, R46, R48 ;  /* 0x0000002e202c723c */ /* 0x044fe20000041830 */
[----:B------:R-:W1:Y:S07]  /*22e0*/  LDSM.16.MT88.4 R48, [R66+0x10000] ;  /* 0x010000004230783b */ /* 0x000e6e0000004200 */
[C---:B------:R-:W-:Y:S01]  /*22f0*/  HMMA.16816.F32.BF16 R40, R32.reuse, R42, R36 ;  /* 0x0000002a2028723c */ /* 0x040fe20000041824 */
[----:B------:R-:W2:Y:S07]  /*2300*/  LDSM.16.MT88.4 R36, [R65+0x10000] ;  /* 0x010000004124783b */ /* 0x000eae0000004200 */
[C---:B------:R-:W-:Y:S01]  /*2310*/  HMMA.16816.F32.BF16 R24, R32.reuse, R26, R16 ;  /* 0x0000001a2018723c */ /* 0x040fe20000041810 */
[----:B------:R-:W3:Y:S07]  /*2320*/  LDSM.16.M88.4 R16, [R82+0x6000] ;  /* 0x006000005210783b */ /* 0x000eee0000000200 */
[----:B------:R-:W-:Y:S01]  /*2330*/  HMMA.16816.F32.BF16 R28, R32, R30, R20 ;  /* 0x0000001e201c723c */ /* 0x000fe20000041814 */
[----:B------:R-:W4:Y:S04]  /*2340*/  LDSM.16.MT88.4 R20, [R89+0x10000] ;  /* 0x010000005914783b */ /* 0x000f280000004200 */
[----:B------:R-:W4:Y:S03]  /*2350*/  LDSM.16.MT88.4 R32, [R83+0x10000] ;  /* 0x010000005320783b */ /* 0x000f260000004200 */
[C---:B-1----:R-:W-:Y:S08]  /*2360*/  HMMA.16816.F32.BF16 R68, R52.reuse, R48, R68 ;  /* 0x000000303444723c */ /* 0x042ff00000041844 */
[----:B--2---:R-:W-:Y:S08]  /*2370*/  HMMA.16816.F32.BF16 R76, R52, R36, R76 ;  /* 0x00000024344c723c */ /* 0x004ff0000004184c */
[C---:B---3--:R-:W-:Y:S08]  /*2380*/  HMMA.16816.F32.BF16 R44, R16.reuse, R48, R44 ;  /* 0x00000030102c723c */ /* 0x048ff0000004182c */
[----:B------:R-:W-:Y:S08]  /*2390*/  HMMA.16816.F32.BF16 R40, R16, R36, R40 ;  /* 0x000000241028723c */ /* 0x000ff00000041828 */
[-C--:B----4-:R-:W-:Y:S08]  /*23a0*/  HMMA.16816.F32.BF16 R84, R52, R20.reuse, R84 ;  /* 0x000000143454723c */ /* 0x090ff00000041854 */
[----:B------:R-:W-:Y:S08]  /*23b0*/  HMMA.16816.F32.BF16 R24, R16, R20, R24 ;  /* 0x000000141018723c */ /* 0x000ff00000041818 */
[-C--:B------:R-:W-:Y:S01]  /*23c0*/  HMMA.16816.F32.BF16 R12, R52, R32.reuse, R12 ;  /* 0x00000020340c723c */ /* 0x080fe2000004180c */
[----:B------:R-:W1:Y:S07]  /*23d0*/  LDSM.16.M88.4 R52, [R81+0x4000] ;  /* 0x004000005134783b */ /* 0x000e6e0000000200 */
        /* <DEDUP_REMOVED lines=32> */
[----:B------:R-:W-:Y:S07]  /*25e0*/  LDSM.16.M88.4 R20, [R88+0x6000] ;  /* 0x006000005814783b */ /* 0x000fee0000000200 */
[C---:B------:R-:W-:Y:S01]  /*25f0*/  HMMA.16816.F32.BF16 R28, R32.reuse, R30, R24 ;  /* 0x0000001e201c723c */ /* 0x040fe20000041818 */
[----:B------:R-:W1:Y:S07]  /*2600*/  LDSM.16.MT88.4 R24, [R72+0x13000] ;  /* 0x013000004818783b */ /* 0x000e6e0000004200 */
[C---:B------:R-:W-:Y:S01]  /*2610*/  HMMA.16816.F32.BF16 R44, R32.reuse, R46, R48 ;  /* 0x0000002e202c723c */ /* 0x040fe20000041830 */
[----:B------:R-:W2:Y:S07]  /*2620*/  LDSM.16.MT88.4 R48, [R93+0x13000] ;  /* 0x013000005d30783b */ /* 0x000eae0000004200 */
[----:B------:R-:W-:Y:S01]  /*2630*/  HMMA.16816.F32.BF16 R40, R32, R42, R36 ;  /* 0x0000002a2028723c */ /* 0x000fe20000041824 */
[----:B------:R-:W3:Y:S04]  /*2640*/  LDSM.16.MT88.4 R36, [R92+0x13000] ;  /* 0x013000005c24783b */ /* 0x000ee80000004200 */
[----:B------:R-:W4:Y:S03]  /*2650*/  LDSM.16.MT88.4 R32, [R80+0x13000] ;  /* 0x013000005020783b */ /* 0x000f260000004200 */
[-C--:B-1----:R-:W-:Y:S08]  /*2660*/  HMMA.16816.F32.BF16 R84, R52, R24.reuse, R84 ;  /* 0x000000183454723c */ /* 0x082ff00000041854 */
[C---:B------:R-:W-:Y:S07]  /*2670*/  HMMA.16816.F32.BF16 R16, R20.reuse, R24, R16 ;  /* 0x000000181410723c */ /* 0x040fee0000041810 */
[----:B------:R-:W-:Y:S01]  /*2680*/  IADD3 R24, P0, R112, 0x400000, RZ ;  /* 0x0040000070187810 */ /* 0x000fe20007f1e0ff */
[----:B--2---:R-:W-:Y:S04]  /*2690*/  HMMA.16816.F32.BF16 R44, R20, R48, R44 ;  /* 0x00000030142c723c */ /* 0x004fe8000004182c */
[----:B------:R-:W-:Y:S01]  /*26a0*/  IMAD.X R25, RZ, RZ, R113, P0 ;  /* 0x000000ffff197224 */ /* 0x000fe200000e0671 */
[----:B------:R-:W-:-:S03]  /*26b0*/  IADD3 R134, P0, R134, UR4, RZ ;  /* 0x0000000486867c10 */ /* 0x000fc6000ff1e0ff */
[----:B---3--:R-:W-:Y:S01]  /*26c0*/  HMMA.16816.F32.BF16 R40, R20, R36, R40 ;  /* 0x000000241428723c */ /* 0x008fe20000041828 */
[----:B------:R-:W-:Y:S02]  /*26d0*/  IADD3.X R135, R57, UR5, RZ, P0, !PT ;  /* 0x0000000539877c10 */ /* 0x000fe400087fe4ff */
[----:B------:R-:W-:-:S05]  /*26e0*/  IADD3 R58, P0, R114, 0x400000, RZ ;  /* 0x00400000723a7810 */ /* 0x000fca0007f1e0ff */
[----:B------:R-:W-:Y:S01]  /*26f0*/  HMMA.16816.F32.BF16 R68, R52, R48, R68 ;  /* 0x000000303444723c */ /* 0x000fe20000041844 */
[----:B------:R-:W-:-:S07]  /*2700*/  IMAD.X R59, RZ, RZ, R115, P0 ;  /* 0x000000ffff3b7224 */ /* 0x000fce00000e0673 */
[C---:B------:R-:W-:Y:S08]  /*2710*/  HMMA.16816.F32.BF16 R76, R52.reuse, R36, R76 ;  /* 0x00000024344c723c */ /* 0x040ff0000004184c */
[-C--:B----4-:R-:W-:Y:S01]  /*2720*/  HMMA.16816.F32.BF16 R12, R52, R32.reuse, R12 ;  /* 0x00000020340c723c */ /* 0x090fe2000004180c */
[----:B------:R-:W1:Y:S07]  /*2730*/  LDSM.16.M88.4 R52, [R9+0x4000] ;  /* 0x004000000934783b */ /* 0x000e6e0000000200 */
[----:B------:R-:W-:Y:S01]  /*2740*/  HMMA.16816.F32.BF16 R20, R20, R32, R28 ;  /* 0x000000201414723c */ /* 0x000fe2000004181c */
[----:B------:R-:W2:Y:S04]  /*2750*/  LDSM.16.M88.4 R28, [R102+0x6000] ;  /* 0x00600000661c783b */ /* 0x000ea80000000200 */
[----:B------:R-:W-:Y:S02]  /*2760*/  BAR.SYNC.DEFER_BLOCKING 0x0 ;  /* 0x0000000000007b1d */ /* 0x000fe40000010000 */
[----:B------:R-:W-:-:S05]  /*2770*/  IADD3 R32, P0, R116, 0x400000, RZ ;  /* 0x0040000074207810 */ /* 0x000fca0007f1e0ff */
[----:B------:R-:W-:Y:S01]  /*2780*/  IMAD.X R33, RZ, RZ, R117, P0 ;  /* 0x000000ffff217224 */ /* 0x000fe200000e0675 */
[----:B------:R-:W-:-:S05]  /*2790*/  IADD3 R56, P0, R118, 0x400000, RZ ;  /* 0x0040000076387810 */ /* 0x000fca0007f1e0ff */
[----:B------:R-:W-:Y:S01]  /*27a0*/  IMAD.X R57, RZ, RZ, R119, P0 ;  /* 0x000000ffff397224 */ /* 0x000fe200000e0677 */
[----:B------:R-:W-:-:S05]  /*27b0*/  IADD3 R48, P0, R110, 0x400000, RZ ;  /* 0x004000006e307810 */ /* 0x000fca0007f1e0ff */
[----:B------:R-:W-:Y:S01]  /*27c0*/  IMAD.X R49, RZ, RZ, R111, P0 ;  /* 0x000000ffff317224 */ /* 0x000fe200000e066f */
[----:B------:R-:W-:Y:S01]  /*27d0*/  IADD3 R36, P0, R108, 0x400000, RZ ;  /* 0x004000006c247810 */ /* 0x000fe20007f1e0ff */
[----:B------:R-:W-:Y:S01]  /*27e0*/  @!PT LDS RZ, [RZ] ;  /* 0x00000000fffff984 */ /* 0x000fe20000000800 */
[----:B------:R-:W-:Y:S01]  /*27f0*/  @!PT LDS RZ, [RZ] ;  /* 0x00000000fffff984 */ /* 0x000fe20000000800 */
[----:B------:R-:W-:Y:S01]  /*2800*/  @!PT LDS RZ, [RZ] ;  /* 0x00000000fffff984 */ /* 0x000fe20000000800 */
[----:B------:R3:W-:Y:S04]  /*2810*/  LDGSTS.E.BYPASS.128 [R7+0x4000], [R120.64], !PT ;  /* 0x0400000078077fae */ /* 0x0007e8000f901c46 */
[----:B------:R-:W-:Y:S01]  /*2820*/  IMAD.X R37, RZ, RZ, R109, P0 ;  /* 0x000000ffff257224 */ /* 0x000fe200000e066d */
[----:B------:R3:W-:Y:S01]  /*2830*/  LDGSTS.E.BYPASS.128 [R7+0x4800], [R124.64], !PT ;  /* 0x048000007c077fae */ /* 0x0007e2000f901c46 */
[C---:B-1----:R-:W-:Y:S03]  /*2840*/  HMMA.16816.F32.BF16 R68, R52.reuse, R50, R68 ;  /* 0x000000323444723c */ /* 0x042fe60000041844 */
[----:B------:R3:W-:Y:S04]  /*2850*/  LDGSTS.E.BYPASS.128 [R7+0x5000], [R122.64], !PT ;  /* 0x050000007a077fae */ /* 0x0007e8000f901c46 */
[----:B------:R3:W-:Y:S01]  /*2860*/  LDGSTS.E.BYPASS.128 [R7+0x5800], [R128.64], !PT ;  /* 0x0580000080077fae */ /* 0x0007e2000f901c46 */
[C---:B------:R-:W-:Y:S03]  /*2870*/  HMMA.16816.F32.BF16 R76, R52.reuse, R38, R76 ;  /* 0x00000026344c723c */ /* 0x040fe6000004184c */
[----:B------:R3:W-:Y:S04]  /*2880*/  LDGSTS.E.BYPASS.128 [R7+0x6000], [R126.64], !PT ;  /* 0x060000007e077fae */ /* 0x0007e8000f901c46 */
[----:B------:R3:W-:Y:S01]  /*2890*/  LDGSTS.E.BYPASS.128 [R7+0x6800], [R132.64], !PT ;  /* 0x0680000084077fae */ /* 0x0007e2000f901c46 */
[C---:B------:R-:W-:Y:S03]  /*28a0*/  HMMA.16816.F32.BF16 R84, R52.reuse, R26, R84 ;  /* 0x0000001a3454723c */ /* 0x040fe60000041854 */
[----:B------:R3:W-:Y:S04]  /*28b0*/  LDGSTS.E.BYPASS.128 [R7+0x7000], [R130.64], !PT ;  /* 0x0700000082077fae */ /* 0x0007e8000f901c46 */
[----:B------:R3:W-:Y:S01]  /*28c0*/  LDGSTS.E.BYPASS.128 [R7+0x7800], [R134.64], !PT ;  /* 0x0780000086077fae */ /* 0x0007e2000f901c46 */
[----:B------:R-:W-:Y:S03]  /*28d0*/  HMMA.16816.F32.BF16 R12, R52, R34, R12 ;  /* 0x00000022340c723c */ /* 0x000fe6000004180c */
[----:B------:R-:W0:Y:S04]  /*28e0*/  LDGDEPBAR ;  /* 0x00000000000079af */ /* 0x000e280000000000 */
[----:B------:R1:W-:Y:S04]  /*28f0*/  LDGSTS.E.BYPASS.128 [R10+0x10000], [R24.64], !PT ;  /* 0x10000000180a7fae */ /* 0x0003e8000f901c46 */
[----:B------:R4:W-:Y:S04]  /*2900*/  LDGSTS.E.BYPASS.128 [R10+0x10800], [R58.64], !PT ;  /* 0x108000003a0a7fae */ /* 0x0009e8000f901c46 */
[----:B------:R2:W-:Y:S01]  /*2910*/  LDGSTS.E.BYPASS.128 [R10+0x11000], [R32.64], !PT ;  /* 0x11000000200a7fae */ /* 0x0005e2000f901c46 */
[----:B-1----:R-:W-:-:S03]  /*2920*/  IADD3 R24, P0, R106, 0x400000, RZ ;  /* 0x004000006a187810 */ /* 0x002fc60007f1e0ff */
[----:B------:R1:W-:Y:S02]  /*2930*/  LDGSTS.E.BYPASS.128 [R10+0x11800], [R56.64], !PT ;  /* 0x11800000380a7fae */ /* 0x0003e4000f901c46 */
[----:B------:R-:W-:Y:S02]  /*2940*/  IMAD.X R25, RZ, RZ, R107, P0 ;  /* 0x000000ffff197224 */ /* 0x000fe400000e066b */
[----:B------:R1:W-:Y:S01]  /*2950*/  LDGSTS.E.BYPASS.128 [R10+0x12000], [R48.64], !PT ;  /* 0x12000000300a7fae */ /* 0x0003e2000f901c46 */
[----:B--2---:R-:W-:-:S03]  /*2960*/  IADD3 R32, P0, R104, 0x400000, RZ ;  /* 0x0040000068207810 */ /* 0x004fc60007f1e0ff */
[----:B------:R2:W-:Y:S02]  /*2970*/  LDGSTS.E.BYPASS.128 [R10+0x12800], [R36.64], !PT ;  /* 0x12800000240a7fae */ /* 0x0005e4000f901c46 */
[----:B------:R-:W-:Y:S02]  /*2980*/  IMAD.X R33, RZ, RZ, R105, P0 ;  /* 0x000000ffff217224 */ /* 0x000fe400000e0669 */
[----:B------:R2:W-:Y:S04]  /*2990*/  LDGSTS.E.BYPASS.128 [R10+0x13000], [R24.64], !PT ;  /* 0x13000000180a7fae */ /* 0x0005e8000f901c46 */
[----:B------:R3:W-:Y:S01]  /*29a0*/  LDGSTS.E.BYPASS.128 [R10+0x13800], [R32.64], !PT ;  /* 0x13800000200a7fae */ /* 0x0007e2000f901c46 */
[C---:B-1----:R-:W-:Y:S03]  /*29b0*/  HMMA.16816.F32.BF16 R48, R28.reuse, R50, R44 ;  /* 0x000000321c30723c */ /* 0x042fe6000004182c */
[----:B------:R-:W0:Y:S05]  /*29c0*/  LDGDEPBAR ;  /* 0x00000000000079af */ /* 0x000e2a0000000000 */
[C---:B--2---:R-:W-:Y:S08]  /*29d0*/  HMMA.16816.F32.BF16 R36, R28.reuse, R38, R40 ;  /* 0x000000261c24723c */ /* 0x044ff00000041828 */
[C---:B------:R-:W-:Y:S08]  /*29e0*/  HMMA.16816.F32.BF16 R24, R28.reuse, R26, R16 ;  /* 0x0000001a1c18723c */ /* 0x040ff00000041810 */
[----:B---3--:R-:W-:Y:S01]  /*29f0*/  HMMA.16816.F32.BF16 R32, R28, R34, R20 ;  /* 0x000000221c20723c */ /* 0x008fe20000041814 */
[----:B------:R-:W-:-:S04]  /*2a00*/  DEPBAR.LE SB0, 0x4 ;  /* 0x000081000000791a */ /* 0x000fc80000000000 */
[----:B------:R-:W-:Y:S06]  /*2a10*/  BAR.SYNC.DEFER_BLOCKING 0x0 ;  /* 0x0000000000007b1d */ /* 0x000fec0000010000 */
[----:B------:R-:W-:Y:S04]  /*2a20*/  LDSM.16.M88.4 R52, [R101+0x8000] ;  /* 0x008000006534783b */ /* 0x000fe80000000200 */
[----:B------:R-:W1:Y:S04]  /*2a30*/  LDSM.16.MT88.4 R44, [R100+0x14000] ;  /* 0x01400000642c783b */ /* 0x000e680000004200 */
[----:B------:R-:W2:Y:S04]  /*2a40*/  LDSM.16.M88.4 R16, [R96+0xa000] ;  /* 0x00a000006010783b */ /* 0x000ea80000000200 */
[----:B------:R-:W3:Y:S04]  /*2a50*/  LDSM.16.MT88.4 R40, [R99+0x14000] ;  /* 0x014000006328783b */ /* 0x000ee80000004200 */
[----:B------:R-:W3:Y:S04]  /*2a60*/  LDSM.16.MT88.4 R20, [R98+0x14000] ;  /* 0x014000006214783b */ /* 0x000ee80000004200 */
[----:B------:R-:W3:Y:S01]  /*2a70*/  LDSM.16.MT88.4 R28, [R97+0x14000] ;  /* 0x01400000611c783b */ /* 0x000ee20000004200 */
[-C--:B-1----:R-:W-:Y:S08]  /*2a80*/  HMMA.16816.F32.BF16 R68, R52, R44.reuse, R68 ;  /* 0x0000002c3444723c */ /* 0x082ff00000041844 */
[----:B--2---:R-:W-:Y:S08]  /*2a90*/  HMMA.16816.F32.BF16 R48, R16, R44, R48 ;  /* 0x0000002c1030723c */ /* 0x004ff00000041830 */
[-C--:B---3--:R-:W-:Y:S08]  /*2aa0*/  HMMA.16816.F32.BF16 R76, R52, R40.reuse, R76 ;  /* 0x00000028344c723c */ /* 0x088ff0000004184c */
[----:B------:R-:W-:Y:S08]  /*2ab0*/  HMMA.16816.F32.BF16 R36, R16, R40, R36 ;  /* 0x000000281024723c */ /* 0x000ff00000041824 */
[-C--:B------:R-:W-:Y:S08]  /*2ac0*/  HMMA.16816.F32.BF16 R84, R52, R20.reuse, R84 ;  /* 0x000000143454723c */ /* 0x080ff00000041854 */
        /* <DEDUP_REMOVED lines=57> */
[----:B------:R-:W-:Y:S07]  /*2e60*/  LDSM.16.MT88.4 R52, [R72+0x17000] ;  /* 0x017000004834783b */ /* 0x000fee0000004200 */
[C---:B--2---:R-:W-:Y:S01]  /*2e70*/  HMMA.16816.F32.BF16 R40, R32.reuse, R42, R36 ;  /* 0x0000002a2028723c */ /* 0x044fe20000041824 */
[----:B------:R-:W-:Y:S07]  /*2e80*/  LDSM.16.MT88.4 R36, [R93+0x17000] ;  /* 0x017000005d24783b */ /* 0x000fee0000004200 */
[C---:B------:R-:W-:Y:S01]  /*2e90*/  HMMA.16816.F32.BF16 R28, R32.reuse, R30, R16 ;  /* 0x0000001e201c723c */ /* 0x040fe20000041810 */
[----:B------:R-:W1:Y:S07]  /*2ea0*/  LDSM.16.M88.4 R16, [R88+0xa000] ;  /* 0x00a000005810783b */ /* 0x000e6e0000000200 */
[C---:B------:R-:W-:Y:S01]  /*2eb0*/  HMMA.16816.F32.BF16 R24, R32.reuse, R26, R20 ;  /* 0x0000001a2018723c */ /* 0x040fe20000041814 */
[----:B------:R-:W2:Y:S07]  /*2ec0*/  LDSM.16.MT88.4 R20, [R92+0x17000] ;  /* 0x017000005c14783b */ /* 0x000eae0000004200 */
[----:B------:R-:W-:Y:S01]  /*2ed0*/  HMMA.16816.F32.BF16 R44, R32, R46, R48 ;  /* 0x0000002e202c723c */ /* 0x000fe20000041830 */
[----:B------:R-:W3:Y:S04]  /*2ee0*/  LDSM.16.M88.4 R48, [R95+0x8000] ;  /* 0x008000005f30783b */ /* 0x000ee80000000200 */
[----:B------:R-:W4:-:S15]  /*2ef0*/  LDSM.16.MT88.4 R32, [R80+0x17000] ;  /* 0x017000005020783b */ /* 0x000f1e0000004200 */
[----:B------:R-:W-:-:S04]  /*2f00*/  NOP ;  /* 0x0000000000007918 */ /* 0x000fc80000000000 */
[C---:B-1----:R-:W-:Y:S08]  /*2f10*/  HMMA.16816.F32.BF16 R44, R16.reuse, R36, R44 ;  /* 0x00000024102c723c */ /* 0x042ff0000004182c */
[C---:B--2---:R-:W-:Y:S08]  /*2f20*/  HMMA.16816.F32.BF16 R40, R16.reuse, R20, R40 ;  /* 0x000000141028723c */ /* 0x044ff00000041828 */
[----:B------:R-:W-:Y:S08]  /*2f30*/  HMMA.16816.F32.BF16 R28, R16, R52, R28 ;  /* 0x00000034101c723c */ /* 0x000ff0000004181c */
[C---:B---3--:R-:W-:Y:S08]  /*2f40*/  HMMA.16816.F32.BF16 R68, R48.reuse, R36, R68 ;  /* 0x000000243044723c */ /* 0x048ff00000041844 */
[C---:B------:R-:W-:Y:S07]  /*2f50*/  HMMA.16816.F32.BF16 R76, R48.reuse, R20, R76 ;  /* 0x00000014304c723c */ /* 0x040fee000004184c */
[----:B------:R-:W-:Y:S01]  /*2f60*/  IADD3 R20, P0, R112, 0x500000, RZ ;  /* 0x0050000070147810 */ /* 0x000fe20007f1e0ff */
[----:B------:R-:W-:Y:S04]  /*2f70*/  HMMA.16816.F32.BF16 R84, R48, R52, R84 ;  /* 0x000000343054723c */ /* 0x000fe80000041854 */
[----:B------:R-:W-:-:S04]  /*2f80*/  IMAD.X R21, RZ, RZ, R113, P0 ;  /* 0x000000ffff157224 */ /* 0x000fc800000e0671 */
        /* <DEDUP_REMOVED lines=15> */
[----:B------:R3:W-:Y:S04]  /*3080*/  LDGSTS.E.BYPASS.128 [R7+0x8000], [R120.64+0x100], !PT ;  /* 0x0800010078077fae */ /* 0x0007e8000f901c46 */
[----:B------:R-:W-:Y:S01]  /*3090*/  IMAD.X R37, RZ, RZ, R111, P0 ;  /* 0x000000ffff257224 */ /* 0x000fe200000e066f */
[----:B------:R3:W-:Y:S01]  /*30a0*/  LDGSTS.E.BYPASS.128 [R7+0x8800], [R124.64+0x100], !PT ;  /* 0x088001007c077fae */ /* 0x0007e2000f901c46 */
[C---:B-1----:R-:W-:Y:S03]  /*30b0*/  HMMA.16816.F32.BF16 R68, R48.reuse, R38, R68 ;  /* 0x000000263044723c */ /* 0x042fe60000041844 */
[----:B------:R3:W-:Y:S04]  /*30c0*/  LDGSTS.E.BYPASS.128 [R7+0x9000], [R122.64+0x100], !PT ;  /* 0x090001007a077fae */ /* 0x0007e8000f901c46 */
[----:B------:R3:W-:Y:S01]  /*30d0*/  LDGSTS.E.BYPASS.128 [R7+0x9800], [R128.64+0x100], !PT ;  /* 0x0980010080077fae */ /* 0x0007e2000f901c46 */
[C---:B------:R-:W-:Y:S03]  /*30e0*/  HMMA.16816.F32.BF16 R76, R48.reuse, R22, R76 ;  /* 0x00000016304c723c */ /* 0x040fe6000004184c */
[----:B------:R3:W-:Y:S04]  /*30f0*/  LDGSTS.E.BYPASS.128 [R7+0xa000], [R126.64+0x100], !PT ;  /* 0x0a0001007e077fae */ /* 0x0007e8000f901c46 */
[----:B------:R3:W-:Y:S01]  /*3100*/  LDGSTS.E.BYPASS.128 [R7+0xa800], [R132.64+0x100], !PT ;  /* 0x0a80010084077fae */ /* 0x0007e2000f901c46 */
[C---:B------:R-:W-:Y:S03]  /*3110*/  HMMA.16816.F32.BF16 R84, R48.reuse, R54, R84 ;  /* 0x000000363054723c */ /* 0x040fe60000041854 */
[----:B------:R3:W-:Y:S04]  /*3120*/  LDGSTS.E.BYPASS.128 [R7+0xb000], [R130.64+0x100], !PT ;  /* 0x0b00010082077fae */ /* 0x0007e8000f901c46 */
[----:B------:R3:W-:Y:S01]  /*3130*/  LDGSTS.E.BYPASS.128 [R7+0xb800], [R134.64+0x100], !PT ;  /* 0x0b80010086077fae */ /* 0x0007e2000f901c46 */
[----:B------:R-:W-:Y:S03]  /*3140*/  HMMA.16816.F32.BF16 R12, R48, R34, R12 ;  /* 0x00000022300c723c */ /* 0x000fe6000004180c */
[----:B------:R-:W0:Y:S04]  /*3150*/  LDGDEPBAR ;  /* 0x00000000000079af */ /* 0x000e280000000000 */
[----:B------:R1:W-:Y:S04]  /*3160*/  LDGSTS.E.BYPASS.128 [R10+0x14000], [R20.64], !PT ;  /* 0x14000000140a7fae */ /* 0x0003e8000f901c46 */
[----:B------:R4:W-:Y:S04]  /*3170*/  LDGSTS.E.BYPASS.128 [R10+0x14800], [R32.64], !PT ;  /* 0x14800000200a7fae */ /* 0x0009e8000f901c46 */
[----:B------:R2:W-:Y:S01]  /*3180*/  LDGSTS.E.BYPASS.128 [R10+0x15000], [R56.64], !PT ;  /* 0x15000000380a7fae */ /* 0x0005e2000f901c46 */
[----:B-1----:R-:W-:-:S03]  /*3190*/  IADD3 R20, P0, R108, 0x500000, RZ ;  /* 0x005000006c147810 */ /* 0x002fc60007f1e0ff */
[----:B------:R1:W-:Y:S02]  /*31a0*/  LDGSTS.E.BYPASS.128 [R10+0x15800], [R52.64], !PT ;  /* 0x15800000340a7fae */ /* 0x0003e4000f901c46 */
[----:B------:R-:W-:Y:S01]  /*31b0*/  IMAD.X R21, RZ, RZ, R109, P0 ;  /* 0x000000ffff157224 */ /* 0x000fe200000e066d */
[----:B----4-:R-:W-:Y:S01]  /*31c0*/  IADD3 R32, P0, R106, 0x500000, RZ ;  /* 0x005000006a207810 */ /* 0x010fe20007f1e0ff */
[----:B------:R4:W-:Y:S04]  /*31d0*/  LDGSTS.E.BYPASS.128 [R10+0x16000], [R36.64], !PT ;  /* 0x16000000240a7fae */ /* 0x0009e8000f901c46 */
[----:B------:R-:W-:Y:S01]  /*31e0*/  IMAD.X R33, RZ, RZ, R107, P0 ;  /* 0x000000ffff217224 */ /* 0x000fe200000e066b */
[----:B--2---:R-:W-:Y:S01]  /*31f0*/  IADD3 R56, P0, R104, 0x500000, RZ ;  /* 0x0050000068387810 */ /* 0x004fe20007f1e0ff */
[----:B------:R2:W-:Y:S01]  /*3200*/  LDGSTS.E.BYPASS.128 [R10+0x16800], [R20.64], !PT ;  /* 0x16800000140a7fae */ /* 0x0005e2000f901c46 */
[C---:B-1----:R-:W-:Y:S03]  /*3210*/  HMMA.16816.F32.BF16 R52, R24.reuse, R54, R28 ;  /* 0x000000361834723c */ /* 0x042fe6000004181c */
[----:B------:R-:W-:Y:S01]  /*3220*/  IMAD.X R57, RZ, RZ, R105, P0 ;  /* 0x000000ffff397224 */ /* 0x000fe200000e0669 */
[----:B------:R1:W-:Y:S04]  /*3230*/  LDGSTS.E.BYPASS.128 [R10+0x17000], [R32.64], !PT ;  /* 0x17000000200a7fae */ /* 0x0003e8000f901c46 */
[----:B------:R1:W-:Y:S01]  /*3240*/  LDGSTS.E.BYPASS.128 [R10+0x17800], [R56.64], !PT ;  /* 0x17800000380a7fae */ /* 0x0003e2000f901c46 */
[C---:B----4-:R-:W-:Y:S03]  /*3250*/  HMMA.16816.F32.BF16 R36, R24.reuse, R38, R44 ;  /* 0x000000261824723c */ /* 0x050fe6000004182c */
[----:B------:R-:W0:Y:S05]  /*3260*/  LDGDEPBAR ;  /* 0x00000000000079af */ /* 0x000e2a0000000000 */
[C---:B--2---:R-:W-:Y:S08]  /*3270*/  HMMA.16816.F32.BF16 R20, R24.reuse, R22, R40 ;  /* 0x000000161814723c */ /* 0x044ff00000041828 */
[----:B-1----:R-:W-:Y:S01]  /*3280*/  HMMA.16816.F32.BF16 R32, R24, R34, R16 ;  /* 0x000000221820723c */ /* 0x002fe20000041810 */
[----:B------:R-:W-:-:S04]  /*3290*/  DEPBAR.LE SB0, 0x4 ;  /* 0x000081000000791a */ /* 0x000fc80000000000 */
[----:B------:R-:W-:Y:S06]  /*32a0*/  BAR.SYNC.DEFER_BLOCKING 0x0 ;  /* 0x0000000000007b1d */ /* 0x000fec0000010000 */
[----:B------:R-:W-:Y:S04]  /*32b0*/  LDSM.16.M88.4 R40, [R101] ;  /* 0x000000006528783b */ /* 0x000fe80000000200 */
[----:B------:R-:W1:Y:S04]  /*32c0*/  LDSM.16.MT88.4 R16, [R100+0xc000] ;  /* 0x00c000006410783b */ /* 0x000e680000004200 */
[----:B------:R-:W2:Y:S04]  /*32d0*/  LDSM.16.MT88.4 R44, [R99+0xc000] ;  /* 0x00c00000632c783b */ /* 0x000ea80000004200 */
[----:B------:R-:W4:Y:S04]  /*32e0*/  LDSM.16.MT88.4 R28, [R98+0xc000] ;  /* 0x00c00000621c783b */ /* 0x000f280000004200 */
[----:B------:R-:W3:Y:S04]  /*32f0*/  LDSM.16.MT88.4 R24, [R97+0xc000] ;  /* 0x00c000006118783b */ /* 0x000ee80000004200 */
[----:B------:R-:W3:Y:S04]  /*3300*/  LDSM.16.M88.4 R48, [R96+0x2000] ;  /* 0x002000006030783b */ /* 0x000ee80000000200 */
[----:B------:R-:W3:Y:S04]  /*3310*/  LDSM.16.M88.4 R56, [R90+0x2000] ;  /* 0x002000005a38783b */ /* 0x000ee80000000200 */
[----:B------:R-:W-:Y:S04]  /*3320*/  LDSM.16.MT88.4 R60, [R83+0xc000] ;  /* 0x00c00000533c783b */ /* 0x000fe80000004200 */
[----:B------:R-:W-:Y:S01]  /*3330*/  LDSM.16.M88.4 R100, [R102+0x2000] ;  /* 0x002000006664783b */ /* 0x000fe20000000200 */
[C---:B-1----:R-:W-:Y:S08]  /*3340*/  HMMA.16816.F32.BF16 R68, R40.reuse, R16, R68 ;  /* 0x000000102844723c */ /* 0x042ff00000041844 */
[C---:B--2---:R-:W-:Y:S08]  /*3350*/  HMMA.16816.F32.BF16 R76, R40.reuse, R44, R76 ;  /* 0x0000002c284c723c */ /* 0x044ff0000004184c */
[C---:B----4-:R-:W-:Y:S08]  /*3360*/  HMMA.16816.F32.BF16 R84, R40.reuse, R28, R84 ;  /* 0x0000001c2854723c */ /* 0x050ff00000041854 */
[----:B---3--:R-:W-:Y:S01]  /*3370*/  HMMA.16816.F32.BF16 R12, R40, R24, R12 ;  /* 0x00000018280c723c */ /* 0x008fe2000004180c */
[----:B------:R-:W1:Y:S07]  /*3380*/  LDSM.16.M88.4 R40, [R91] ;  /* 0x000000005b28783b */ /* 0x000e6e0000000200 */
[C---:B------:R-:W-:Y:S08]  /*3390*/  HMMA.16816.F32.BF16 R36, R48.reuse, R16, R36 ;  /* 0x000000103024723c */ /* 0x040ff00000041824 */
[C---:B------:R-:W-:Y:S08]  /*33a0*/  HMMA.16816.F32.BF16 R20, R48.reuse, R44, R20 ;  /* 0x0000002c3014723c */ /* 0x040ff00000041814 */
[C---:B------:R-:W-:Y:S08]  /*33b0*/  HMMA.16816.F32.BF16 R52, R48.reuse, R28, R52 ;  /* 0x0000001c3034723c */ /* 0x040ff00000041834 */
[----:B------:R-:W-:Y:S01]  /*33c0*/  HMMA.16816.F32.BF16 R32, R48, R24, R32 ;  /* 0x000000183020723c */ /* 0x000fe20000041820 */
[----:B------:R-:W2:Y:S07]  /*33d0*/  LDSM.16.M88.4 R48, [R67] ;  /* 0x000000004330783b */ /* 0x000eae0000000200 */
[----:B------:R-:W-:Y:S08]  /*33e0*/  HMMA.16816.F32.BF16 R20, R56, R46, R20 ;  /* 0x0000002e3814723c */ /* 0x000ff00000041814 */
[C---:B-1----:R-:W-:Y:S08]  /*33f0*/  HMMA.16816.F32.BF16 R68, R40.reuse, R18, R68 ;  /* 0x000000122844723c */ /* 0x042ff00000041844 */
[C---:B------:R-:W-:Y:S08]  /*3400*/  HMMA.16816.F32.BF16 R84, R40.reuse, R30, R84 ;  /* 0x0000001e2854723c */ /* 0x040ff00000041854 */
[C---:B------:R-:W-:Y:S01]  /*3410*/  HMMA.16816.F32.BF16 R76, R40.reuse, R46, R76 ;  /* 0x0000002e284c723c */ /* 0x040fe2000004184c */
[----:B------:R-:W1:Y:S04]  /*3420*/  LDSM.16.MT88.4 R44, [R89+0xc000] ;  /* 0x00c00000592c783b */ /* 0x000e680000004200 */
[----:B------:R-:W-:Y:S03]  /*3430*/  LDSM.16.M88.4 R88, [R88+0x2000] ;  /* 0x002000005858783b */ /* 0x000fe60000000200 */
[----:B------:R-:W-:Y:S01]  /*3440*/  HMMA.16816.F32.BF16 R12, R40, R26, R12 ;  /* 0x0000001a280c723c */ /* 0x000fe2000004180c */
[----:B------:R-:W3:Y:S07]  /*3450*/  LDSM.16.MT88.4 R40, [R65+0xc000] ;  /* 0x00c000004128783b */ /* 0x000eee0000004200 */
[C---:B------:R-:W-:Y:S01]  /*3460*/  HMMA.16816.F32.BF16 R16, R56.reuse, R18, R36 ;  /* 0x000000123810723c */ /* 0x040fe20000041824 */
[----:B------:R-:W4:Y:S04]  /*3470*/  LDSM.16.MT88.4 R36, [R66+0xc000] ;  /* 0x00c000004224783b */ /* 0x000f280000004200 */
[----:B------:R-:W-:Y:S03]  /*3480*/  LDSM.16.M88.4 R64, [R64+0x2000] ;  /* 0x002000004040783b */ /* 0x000fe60000000200 */
[C---:B------:R-:W-:Y:S01]  /*3490*/  HMMA.16816.F32.BF16 R28, R56.reuse, R30, R52 ;  /* 0x0000001e381c723c */ /* 0x040fe20000041834 */
[----:B------:R-:W-:Y:S07]  /*34a0*/  LDSM.16.M88.4 R52, [R74+0x2000] ;  /* 0x002000004a34783b */ /* 0x000fee0000000200 */
[----:B------:R-:W-:Y:S01]  /*34b0*/  HMMA.16816.F32.BF16 R56, R56, R26, R32 ;  /* 0x0000001a3838723c */ /* 0x000fe20000041820 */
[----:B------:R-:W4:Y:S04]  /*34c0*/  LDSM.16.M88.4 R24, [R82+0x2000] ;  /* 0x002000005218783b */ /* 0x000f280000000200 */
[----:B------:R-:W4:Y:S03]  /*34d0*/  LDSM.16.M88.4 R32, [R81] ;  /* 0x000000005120783b */ /* 0x000f260000000200 */
[C---:B--2---:R-:W-:Y:S08]  /*34e0*/  HMMA.16816.F32.BF16 R12, R48.reuse, R60, R12 ;  /* 0x0000003c300c723c */ /* 0x044ff0000004180c */
[C---:B-1----:R-:W-:Y:S08]  /*34f0*/  HMMA.16816.F32.BF16 R84, R48.reuse, R44, R84 ;  /* 0x0000002c3054723c */ /* 0x042ff00000041854 */
[C---:B---3--:R-:W-:Y:S08]  /*3500*/  HMMA.16816.F32.BF16 R76, R48.reuse, R40, R76 ;  /* 0x00000028304c723c */ /* 0x048ff0000004184c */
[-C--:B----4-:R-:W-:Y:S01]  /*3510*/  HMMA.16816.F32.BF16 R68, R48, R36.reuse, R68 ;  /* 0x000000243044723c */ /* 0x090fe20000041844 */
[----:B------:R-:W-:Y:S07]  /*3520*/  LDSM.16.M88.4 R48, [R75] ;  /* 0x000000004b30783b */ /* 0x000fee0000000200 */
[C---:B------:R-:W-:Y:S08]  /*3530*/  HMMA.16816.F32.BF16 R16, R24.reuse, R36, R16 ;  /* 0x000000241810723c */ /* 0x040ff00000041810 */
[----:B------:R-:W-:Y:S08]  /*3540*/  HMMA.16816.F32.BF16 R20, R24, R40, R20 ;  /* 0x000000281814723c */ /* 0x000ff00000041814 */
[C---:B------:R-:W-:Y:S08]  /*3550*/  HMMA.16816.F32.BF16 R68, R32.reuse, R38, R68 ;  /* 0x000000262044723c */ /* 0x040ff00000041844 */
[C---:B------:R-:W-:Y:S08]  /*3560*/  HMMA.16816.F32.BF16 R76, R32.reuse, R42, R76 ;  /* 0x0000002a204c723c */ /* 0x040ff0000004184c */
[----:B------:R-:W-:Y:S08]  /*3570*/  HMMA.16816.F32.BF16 R84, R32, R46, R84 ;  /* 0x0000002e2054723c */ /* 0x000ff00000041854 */
[C---:B------:R-:W-:Y:S08]  /*3580*/  HMMA.16816.F32.BF16 R28, R24.reuse, R44, R28 ;  /* 0x0000002c181c723c */ /* 0x040ff0000004181c */
[----:B------:R-:W-:Y:S01]  /*3590*/  HMMA.16816.F32.BF16 R56, R24, R60, R56 ;  /* 0x0000003c1838723c */ /* 0x000fe20000041838 */
[----:B------:R-:W1:Y:S04]  /*35a0*/  LDSM.16.MT88.4 R24, [R80+0xe000] ;  /* 0x00e000005018783b */ /* 0x000e680000004200 */
[----:B------:R-:W-:Y:S03]  /*35b0*/  LDSM.16.MT88.4 R80, [R80+0xf000] ;  /* 0x00f000005050783b */ /* 0x000fe60000004200 */
[----:B------:R-:W-:Y:S01]  /*35c0*/  HMMA.16816.F32.BF16 R32, R32, R62, R12 ;  /* 0x0000003e2020723c */ /* 0x000fe2000004180c */
[----:B------:R-:W2:Y:S07]  /*35d0*/  LDSM.16.MT88.4 R12, [R93+0xe000] ;  /* 0x00e000005d0c783b */ /* 0x000eae0000004200 */
[C---:B------:R-:W-:Y:S01]  /*35e0*/  HMMA.16816.F32.BF16 R36, R64.reuse, R38, R16 ;  /* 0x000000264024723c */ /* 0x040fe20000041810 */
[----:B------:R-:W3:Y:S07]  /*35f0*/  LDSM.16.MT88.4 R16, [R92+0xe000] ;  /* 0x00e000005c10783b */ /* 0x000eee0000004200 */
[C---:B------:R-:W-:Y:S01]  /*3600*/  HMMA.16816.F32.BF16 R40, R64.reuse, R42, R20 ;  /* 0x0000002a4028723c */ /* 0x040fe20000041814 */
[----:B------:R-:W4:Y:S07]  /*3610*/  LDSM.16.MT88.4 R20, [R72+0xe000] ;  /* 0x00e000004814783b */ /* 0x000f2e0000004200 */
[C---:B------:R-:W-:Y:S01]  /*3620*/  HMMA.16816.F32.BF16 R44, R64.reuse, R46, R28 ;  /* 0x0000002e402c723c */ /* 0x040fe2000004181c */
[----:B------:R-:W4:Y:S04]  /*3630*/  LDSM.16.M88.4 R28, [R73] ;  /* 0x00000000491c783b */ /* 0x000f280000000200 */
[----:B------:R-:W-:Y:S03]  /*3640*/  LDSM.16.MT88.4 R72, [R72+0xf000] ;  /* 0x00f000004848783b */ /* 0x000fe60000004200 */
[----:B------:R-:W-:Y:S01]  /*3650*/  HMMA.16816.F32.BF16 R56, R64, R62, R56 ;  /* 0x0000003e4038723c */ /* 0x000fe20000041838 */
[----:B------:R-:W-:Y:S04]  /*3660*/  LDSM.16.MT88.4 R60, [R93+0xf000] ;  /* 0x00f000005d3c783b */ /* 0x000fe80000004200 */
[----:B------:R-:W-:Y:S03]  /*3670*/  LDSM.16.MT88.4 R64, [R92+0xf000] ;  /* 0x00f000005c40783b */ /* 0x000fe60000004200 */
[C---:B-1----:R-:W-:Y:S08]  /*3680*/  HMMA.16816.F32.BF16 R32, R48.reuse, R24, R32 ;  /* 0x000000183020723c */ /* 0x042ff00000041820 */
[C---:B--2---:R-:W-:Y:S08]  /*3690*/  HMMA.16816.F32.BF16 R68, R48.reuse, R12, R68 ;  /* 0x0000000c3044723c */ /* 0x044ff00000041844 */
[C---:B---3--:R-:W-:Y:S08]  /*36a0*/  HMMA.16816.F32.BF16 R76, R48.reuse, R16, R76 ;  /* 0x00000010304c723c */ /* 0x048ff0000004184c */
[----:B----4-:R-:W-:Y:S01]  /*36b0*/  HMMA.16816.F32.BF16 R84, R48, R20, R84 ;  /* 0x000000143054723c */ /* 0x010fe20000041854 */
[----:B------:R-:W1:Y:S07]  /*36c0*/  LDSM.16.M88.4 R48, [R94+0x2000] ;  /* 0x002000005e30783b */ /* 0x000e6e0000000200 */
[C---:B------:R-:W-:Y:S07]  /*36d0*/  HMMA.16816.F32.BF16 R36, R52.reuse, R12, R36 ;  /* 0x0000000c3424723c */ /* 0x040fee0000041824 */
[----:B------:R-:W-:Y:S01]  /*36e0*/  IADD3 R12, P1, R114, 0x600000, RZ ;  /* 0x00600000720c7810 */ /* 0x000fe20007f3e0ff */
[C---:B------:R-:W-:Y:S07]  /*36f0*/  HMMA.16816.F32.BF16 R40, R52.reuse, R16, R40 ;  /* 0x000000103428723c */ /* 0x040fee0000041828 */
[----:B------:R-:W-:Y:S01]  /*3700*/  IADD3 R16, P3, R118, 0x600000, RZ ;  /* 0x0060000076107810 */ /* 0x000fe20007f7e0ff */
[----:B------:R-:W-:Y:S04]  /*3710*/  HMMA.16816.F32.BF16 R44, R52, R20, R44 ;  /* 0x00000014342c723c */ /* 0x000fe8000004182c */
[----:B------:R-:W-:-:S04]  /*3720*/  IMAD.X R17, RZ, RZ, R119, P3 ;  /* 0x000000ffff117224 */ /* 0x000fc800018e0677 */
[----:B------:R-:W-:Y:S01]  /*3730*/  HMMA.16816.F32.BF16 R52, R52, R24, R56 ;  /* 0x000000183434723c */ /* 0x000fe20000041838 */
[----:B------:R-:W2:Y:S06]  /*3740*/  LDSM.16.M88.4 R56, [R95] ;  /* 0x000000005f38783b */ /* 0x000eac0000000200 */
[----:B------:R-:W-:Y:S01]  /*3750*/  IADD3 R24, P3, R104, 0x600000, RZ ;  /* 0x0060000068187810 */ /* 0x000fe20007f7e0ff */
[----:B------:R-:W-:Y:S04]  /*3760*/  HMMA.16816.F32.BF16 R68, R28, R14, R68 ;  /* 0x0000000e1c44723c */ /* 0x000fe80000041844 */
[----:B------:R-:W-:-:S04]  /*3770*/  IMAD.X R25, RZ, RZ, R105, P3 ;  /* 0x000000ffff197224 */ /* 0x000fc800018e0669 */
[C---:B------:R-:W-:Y:S08]  /*3780*/  HMMA.16816.F32.BF16 R76, R28.reuse, R18, R76 ;  /* 0x000000121c4c723c */ /* 0x040ff0000004184c */
[C---:B------:R-:W-:Y:S08]  /*3790*/  HMMA.16816.F32.BF16 R84, R28.reuse, R22, R84 ;  /* 0x000000161c54723c */ /* 0x040ff00000041854 */
[-C--:B------:R-:W-:Y:S01]  /*37a0*/  HMMA.16816.F32.BF16 R32, R28, R26.reuse, R32 ;  /* 0x0000001a1c20723c */ /* 0x080fe20000041820 */
[----:B------:R3:W4:Y:S04]  /*37b0*/  LDSM.16.M88.4 R28, [R9] ;  /* 0x00000000091c783b */ /* 0x0007280000000200 */
[----:B------:R-:W-:Y:S03]  /*37c0*/  BAR.SYNC.DEFER_BLOCKING 0x0 ;  /* 0x0000000000007b1d */ /* 0x000fe60000010000 */
[----:B-1----:R-:W-:Y:S01]  /*37d0*/  HMMA.16816.F32.BF16 R52, R48, R26, R52 ;  /* 0x0000001a3034723c */ /* 0x002fe20000041834 */
[----:B---3--:R-:W-:-:S02]  /*37e0*/  IMAD.SHL.U32 R9, R8, 0x10, RZ ;  /* 0x0000001008097824 */ /* 0x008fc400078e00ff */
[----:B------:R-:W-:-:S03]  /*37f0*/  IMAD.SHL.U32 R8, R8, 0x2, RZ ;  /* 0x0000000208087824 */ /* 0x000fc600078e00ff */
[----:B------:R-:W-:Y:S02]  /*3800*/  LOP3.LUT R13, R9, 0xc0, RZ, 0xc0, !PT ;  /* 0x000000c0090d7812 */ /* 0x000fe400078ec0ff */
[C---:B------:R-:W-:Y:S01]  /*3810*/  HMMA.16816.F32.BF16 R36, R48.reuse, R14, R36 ;  /* 0x0000000e3024723c */ /* 0x040fe20000041824 */
[----:B------:R-:W-:Y:S02]  /*3820*/  LOP3.LUT R26, R11, 0x3f8, RZ, 0xc0, !PT ;  /* 0x000003f80b1a7812 */ /* 0x000fe400078ec0ff */
[----:B------:R-:W-:Y:S01]  /*3830*/  LOP3.LUT R8, R13, 0x6, R8, 0xf8, !PT ;  /* 0x000000060d087812 */ /* 0x000fe200078ef808 */
[----:B------:R-:W-:Y:S01]  /*3840*/  IMAD.X R13, RZ, RZ, R115, P1 ;  /* 0x000000ffff0d7224 */ /* 0x000fe200008e0673 */
[----:B------:R-:W-:Y:S02]  /*3850*/  IADD3 R20, P1, R108, 0x600000, RZ ;  /* 0x006000006c147810 */ /* 0x000fe40007f3e0ff */
[----:B------:R-:W-:Y:S01]  /*3860*/  LOP3.LUT R27, R8, 0x500, R9, 0xf8, !PT ;  /* 0x00000500081b7812 */ /* 0x000fe200078ef809 */
[C---:B------:R-:W-:Y:S01]  /*3870*/  HMMA.16816.F32.BF16 R40, R48.reuse, R18, R40 ;  /* 0x000000123028723c */ /* 0x040fe20000041828 */
[----:B------:R-:W-:Y:S01]  /*3880*/  IADD3 R8, P0, R112, 0x600000, RZ ;  /* 0x0060000070087810 */ /* 0x000fe20007f1e0ff */
[----:B------:R-:W-:Y:S01]  /*3890*/  IMAD.X R21, RZ, RZ, R109, P1 ;  /* 0x000000ffff157224 */ /* 0x000fe200008e066d */
[----:B------:R-:W-:Y:S01]  /*38a0*/  IADD3 R14, P2, R116, 0x600000, RZ ;  /* 0x00600000740e7810 */ /* 0x000fe20007f5e0ff */
[----:B------:R-:W-:Y:S01]  /*38b0*/  @!PT LDS RZ, [RZ] ;  /* 0x00000000fffff984 */ /* 0x000fe20000000800 */
[----:B------:R-:W-:Y:S01]  /*38c0*/  @!PT LDS RZ, [RZ] ;  /* 0x00000000fffff984 */ /* 0x000fe20000000800 */
[----:B------:R-:W-:Y:S01]  /*38d0*/  @!PT LDS RZ, [RZ] ;  /* 0x00000000fffff984 */ /* 0x000fe20000000800 */
[----:B------:R1:W-:Y:S02]  /*38e0*/  LDGSTS.E.BYPASS.128 [R7], [R120.64+0x200], !PT ;  /* 0x0000020078077fae */ /* 0x0003e4000f901c46 */
[----:B------:R-:W-:Y:S01]  /*38f0*/  IMAD.X R9, RZ, RZ, R113, P0 ;  /* 0x000000ffff097224 */ /* 0x000fe200000e0671 */
[----:B------:R-:W-:Y:S01]  /*3900*/  IADD3 R18, P0, R110, 0x600000, RZ ;  /* 0x006000006e127810 */ /* 0x000fe20007f1e0ff */
[----:B------:R-:W-:Y:S01]  /*3910*/  HMMA.16816.F32.BF16 R44, R48, R22, R44 ;  /* 0x00000016302c723c */ /* 0x000fe2000004182c */
[----:B------:R1:W-:Y:S01]  /*3920*/  LDGSTS.E.BYPASS.128 [R7+0x800], [R124.64+0x200], !PT ;  /* 0x008002007c077fae */ /* 0x0003e2000f901c46 */
[----:B------:R-:W-:Y:S01]  /*3930*/  IMAD.X R15, RZ, RZ, R117, P2 ;  /* 0x000000ffff0f7224 */ /* 0x000fe200010e0675 */
[----:B------:R-:W-:Y:S01]  /*3940*/  LOP3.LUT R2, R27, 0x8, R2, 0xf8, !PT ;  /* 0x000000081b027812 */ /* 0x000fe200078ef802 */
[----:B------:R-:W-:Y:S01]  /*3950*/  IMAD.X R19, RZ, RZ, R111, P0 ;  /* 0x000000ffff137224 */ /* 0x000fe200000e066f */
[----:B------:R1:W-:Y:S01]  /*3960*/  LDGSTS.E.BYPASS.128 [R7+0x1000], [R122.64+0x200], !PT ;  /* 0x010002007a077fae */ /* 0x0003e2000f901c46 */
[----:B------:R-:W-:-:S02]  /*3970*/  SHF.R.U32.HI R11, RZ, 0x2, R11 ;  /* 0x00000002ff0b7819 */ /* 0x000fc4000001160b */
[----:B------:R-:W-:Y:S01]  /*3980*/  IADD3 R22, P2, R106, 0x600000, RZ ;  /* 0x006000006a167810 */ /* 0x000fe20007f5e0ff */
[----:B------:R1:W-:Y:S01]  /*3990*/  LDGSTS.E.BYPASS.128 [R7+0x1800], [R128.64+0x200], !PT ;  /* 0x0180020080077fae */ /* 0x0003e2000f901c46 */
[C---:B--2---:R-:W-:Y:S01]  /*39a0*/  HMMA.16816.F32.BF16 R68, R56.reuse, R60, R68 ;  /* 0x0000003c3844723c */ /* 0x044fe20000041844 */
[----:B------:R-:W-:Y:S02]  /*39b0*/  LOP3.LUT R11, R11, 0xf0, RZ, 0xc0, !PT ;  /* 0x000000f00b0b7812 */ /* 0x000fe400078ec0ff */
[----:B------:R1:W-:Y:S01]  /*39c0*/  LDGSTS.E.BYPASS.128 [R7+0x2000], [R126.64+0x200], !PT ;  /* 0x020002007e077fae */ /* 0x0003e2000f901c46 */
[----:B------:R-:W-:Y:S01]  /*39d0*/  IMAD.X R23, RZ, RZ, R107, P2 ;  /* 0x000000ffff177224 */ /* 0x000fe200010e066b */
[----:B------:R-:W-:Y:S02]  /*39e0*/  ISETP.GE.AND P0, PT, R3, 0x40, PT ;  /* 0x000000400300780c */ /* 0x000fe40003f06270 */
[----:B------:R1:W-:Y:S01]  /*39f0*/  LDGSTS.E.BYPASS.128 [R7+0x2800], [R132.64+0x200], !PT ;  /* 0x0280020084077fae */ /* 0x0003e2000f901c46 */
[C---:B------:R-:W-:Y:S03]  /*3a00*/  HMMA.16816.F32.BF16 R76, R56.reuse, R64, R76 ;  /* 0x00000040384c723c */ /* 0x040fe6000004184c */
[----:B------:R1:W-:Y:S04]  /*3a10*/  LDGSTS.E.BYPASS.128 [R7+0x3000], [R130.64+0x200], !PT ;  /* 0x0300020082077fae */ /* 0x0003e8000f901c46 */
[----:B------:R1:W-:Y:S01]  /*3a20*/  LDGSTS.E.BYPASS.128 [R7+0x3800], [R134.64+0x200], !PT ;  /* 0x0380020086077fae */ /* 0x0003e2000f901c46 */
[C---:B------:R-:W-:Y:S03]  /*3a30*/  HMMA.16816.F32.BF16 R84, R56.reuse, R72, R84 ;  /* 0x000000483854723c */ /* 0x040fe60000041854 */
[----:B------:R-:W0:Y:S04]  /*3a40*/  LDGDEPBAR ;  /* 0x00000000000079af */ /* 0x000e280000000000 */
[----:B------:R2:W-:Y:S01]  /*3a50*/  LDGSTS.E.BYPASS.128 [R10+0xc000], [R8.64], !PT ;  /* 0x0c000000080a7fae */ /* 0x0005e2000f901c46 */
[----:B------:R-:W-:Y:S03]  /*3a60*/  HMMA.16816.F32.BF16 R32, R56, R80, R32 ;  /* 0x000000503820723c */ /* 0x000fe60000041820 */
[----:B------:R3:W-:Y:S01]  /*3a70*/  LDGSTS.E.BYPASS.128 [R10+0xc800], [R12.64], !PT ;  /* 0x0c8000000c0a7fae */ /* 0x0007e2000f901c46 */
[----:B-1----:R-:W-:-:S02]  /*3a80*/  LOP3.LUT R7, R27, 0x200, RZ, 0xfc, !PT ;  /* 0x000002001b077812 */ /* 0x002fc400078efcff */
[----:B------:R-:W-:Y:S01]  /*3a90*/  SHF.R.U32.HI R27, RZ, 0x2, R27 ;  /* 0x00000002ff1b7819 */ /* 0x000fe2000001161b */
[----:B------:R3:W-:Y:S01]  /*3aa0*/  LDGSTS.E.BYPASS.128 [R10+0xd000], [R14.64], !PT ;  /* 0x0d0000000e0a7fae */ /* 0x0007e2000f901c46 */
[C---:B----4-:R-:W-:Y:S01]  /*3ab0*/  HMMA.16816.F32.BF16 R68, R28.reuse, R62, R68 ;  /* 0x0000003e1c44723c */ /* 0x050fe20000041844 */
[----:B------:R-:W-:Y:S02]  /*3ac0*/  SHF.R.U32.HI R7, RZ, 0x2, R7 ;  /* 0x00000002ff077819 */ /* 0x000fe40000011607 */
[----:B------:R1:W-:Y:S01]  /*3ad0*/  LDGSTS.E.BYPASS.128 [R10+0xd800], [R16.64], !PT ;  /* 0x0d800000100a7fae */ /* 0x0003e2000f901c46 */
[----:B------:R-:W-:Y:S02]  /*3ae0*/  LOP3.LUT R27, R27, 0x170, RZ, 0xc0, !PT ;  /* 0x000001701b1b7812 */ /* 0x000fe400078ec0ff */
[----:B------:R-:W-:Y:S01]  /*3af0*/  LOP3.LUT R7, R7, 0x1f0, RZ, 0xc0, !PT ;  /* 0x000001f007077812 */ /* 0x000fe200078ec0ff */
[----:B------:R4:W-:Y:S01]  /*3b00*/  LDGSTS.E.BYPASS.128 [R10+0xe000], [R18.64], !PT ;  /* 0x0e000000120a7fae */ /* 0x0009e2000f901c46 */
[----:B------:R-:W-:Y:S01]  /*3b10*/  HMMA.16816.F32.BF16 R76, R28, R66, R76 ;  /* 0x000000421c4c723c */ /* 0x000fe2000004184c */
[----:B------:R-:W-:-:S02]  /*3b20*/  IMAD R27, R2, 0x2, R27 ;  /* 0x00000002021b7824 */ /* 0x000fc400078e021b */
[----:B------:R3:W-:Y:S01]  /*3b30*/  LDGSTS.E.BYPASS.128 [R10+0xe800], [R20.64], !PT ;  /* 0x0e800000140a7fae */ /* 0x0007e2000f901c46 */
[----:B------:R-:W-:Y:S01]  /*3b40*/  IMAD R7, R2, 0x2, R7 ;  /* 0x0000000202077824 */ /* 0x000fe200078e0207 */
[----:B------:R-:W-:Y:S02]  /*3b50*/  LOP3.LUT R2, R6, 0x20, R5, 0xfe, !PT ;  /* 0x0000002006027812 */ /* 0x000fe400078efe05 */
[----:B------:R3:W-:Y:S01]  /*3b60*/  LDGSTS.E.BYPASS.128 [R10+0xf000], [R22.64], !PT ;  /* 0x0f000000160a7fae */ /* 0x0007e2000f901c46 */
[C---:B------:R-:W-:Y:S01]  /*3b70*/  HMMA.16816.F32.BF16 R84, R28.reuse, R74, R84 ;  /* 0x0000004a1c54723c */ /* 0x040fe20000041854 */
[----:B-1----:R-:W-:Y:S01]  /*3b80*/  IMAD R17, R4, 0x8000, R3 ;  /* 0x0000800004117824 */ /* 0x002fe200078e0203 */
[----:B------:R-:W-:Y:S01]  /*3b90*/  LOP3.LUT R4, R6, R5, RZ, 0xfc, !PT ;  /* 0x0000000506047212 */ /* 0x000fe200078efcff */
[----:B------:R3:W-:Y:S01]  /*3ba0*/  LDGSTS.E.BYPASS.128 [R10+0xf800], [R24.64], !PT ;  /* 0x0f800000180a7fae */ /* 0x0007e2000f901c46 */
[----:B----4-:R-:W-:Y:S01]  /*3bb0*/  IMAD R18, R26, 0x2, R11 ;  /* 0x000000021a127824 */ /* 0x010fe200078e020b */
[----:B------:R-:W-:Y:S01]  /*3bc0*/  LOP3.LUT R3, R6, 0x10, R5, 0xfe, !PT ;  /* 0x0000001006037812 */ /* 0x000fe200078efe05 */
[----:B------:R-:W-:Y:S01]  /*3bd0*/  IMAD R19, R2, 0x40, R17 ;  /* 0x0000004002137824 */ /* 0x000fe200078e0211 */
[----:B------:R-:W0:Y:S01]  /*3be0*/  LDGDEPBAR ;  /* 0x00000000000079af */ /* 0x000e220000000000 */
[----:B------:R-:W-:Y:S01]  /*3bf0*/  HMMA.16816.F32.BF16 R32, R28, R82, R32 ;  /* 0x000000521c20723c */ /* 0x000fe20000041820 */
[----:B------:R-:W-:-:S02]  /*3c00*/  F2FP.BF16.PACK_AB R68, R69, R68 ;  /* 0x000000444544723e */ /* 0x000fc400000010ff */
[----:B------:R-:W-:Y:S02]  /*3c10*/  F2FP.BF16.PACK_AB R70, R71, R70 ;  /* 0x000000464746723e */ /* 0x000fe400000010ff */
[----:B------:R-:W-:Y:S01]  /*3c20*/  LOP3.LUT R16, R6, 0x30, R5, 0xfe, !PT ;  /* 0x0000003006107812 */ /* 0x000fe200078efe05 */
[----:B------:R-:W-:Y:S01]  /*3c30*/  IMAD R5, R4, 0x40, R17 ;  /* 0x0000004004057824 */ /* 0x000fe200078e0211 */
[----:B------:R-:W-:Y:S01]  /*3c40*/  LOP3.LUT R28, R26, 0x400, RZ, 0xfc, !PT ;  /* 0x000004001a1c7812 */ /* 0x000fe200078efcff */
[----:B------:R-:W-:Y:S01]  /*3c50*/  HMMA.16816.F32.BF16 R36, R88, R60, R36 ;  /* 0x0000003c5824723c */ /* 0x000fe20000041824 */
[----:B------:R-:W-:Y:S02]  /*3c60*/  F2FP.BF16.PACK_AB R76, R77, R76 ;  /* 0x0000004c4d4c723e */ /* 0x000fe400000010ff */
[----:B------:R-:W-:Y:S02]  /*3c70*/  F2FP.BF16.PACK_AB R78, R79, R78 ;  /* 0x0000004e4f4e723e */ /* 0x000fe400000010ff */
[----:B------:R-:W-:-:S02]  /*3c80*/  SHF.R.U32.HI R28, RZ, 0x2, R28 ;  /* 0x00000002ff1c7819 */ /* 0x000fc4000001161c */
[----:B------:R-:W-:Y:S01]  /*3c90*/  ISETP.LT.AND P3, PT, R4, 0x200, !P0 ;  /* 0x000002000400780c */ /* 0x000fe20004761270 */
[----:B------:R-:W-:Y:S01]  /*3ca0*/  HMMA.16816.F32.BF16 R40, R88, R64, R40 ;  /* 0x000000405828723c */ /* 0x000fe20000041828 */
[----:B------:R-:W-:Y:S02]  /*3cb0*/  F2FP.BF16.PACK_AB R84, R85, R84 ;  /* 0x000000545554723e */ /* 0x000fe400000010ff */
[----:B------:R-:W-:Y:S02]  /*3cc0*/  F2FP.BF16.PACK_AB R86, R87, R86 ;  /* 0x000000565756723e */ /* 0x000fe400000010ff */
[----:B--2---:R-:W-:Y:S01]  /*3cd0*/  LOP3.LUT R9, R28, 0x1f0, RZ, 0xc0, !PT ;  /* 0x000001f01c097812 */ /* 0x004fe200078ec0ff */
[----:B------:R-:W-:-:S04]  /*3ce0*/  DEPBAR.LE SB0, 0x0 ;  /* 0x000080000000791a */ /* 0x000fc80000000000 */
[----:B------:R-:W-:Y:S01]  /*3cf0*/  BAR.SYNC.DEFER_BLOCKING 0x0 ;  /* 0x0000000000007b1d */ /* 0x000fe20000010000 */
[----:B------:R-:W-:Y:S01]  /*3d00*/  F2FP.BF16.PACK_AB R32, R33, R32 ;  /* 0x000000202120723e */ /* 0x000fe200000010ff */
[C---:B------:R-:W-:Y:S01]  /*3d10*/  HMMA.16816.F32.BF16 R44, R88.reuse, R72, R44 ;  /* 0x00000048582c723c */ /* 0x040fe2000004182c */
[----:B------:R-:W-:Y:S01]  /*3d20*/  F2FP.BF16.PACK_AB R34, R35, R34 ;  /* 0x000000222322723e */ /* 0x000fe200000010ff */
[----:B------:R-:W-:Y:S01]  /*3d30*/  IMAD R26, R26, 0x2, R9 ;  /* 0x000000021a1a7824 */ /* 0x000fe200078e0209 */
[----:B------:R-:W-:Y:S02]  /*3d40*/  ISETP.LT.AND P2, PT, R3, 0x200, !P0 ;  /* 0x000002000300780c */ /* 0x000fe40004741270 */
[----:B------:R-:W-:Y:S02]  /*3d50*/  ISETP.LT.AND P1, PT, R2, 0x200, !P0 ;  /* 0x000002000200780c */ /* 0x000fe40004721270 */
[----:B------:R-:W-:Y:S01]  /*3d60*/  ISETP.LT.AND P0, PT, R16, 0x200, !P0 ;  /* 0x000002001000780c */ /* 0x000fe20004701270 */
[----:B------:R-:W-:Y:S08]  /*3d70*/  HMMA.16816.F32.BF16 R52, R88, R80, R52 ;  /* 0x000000505834723c */ /* 0x000ff00000041834 */
[C---:B------:R-:W-:Y:S01]  /*3d80*/  HMMA.16816.F32.BF16 R36, R100.reuse, R62, R36 ;  /* 0x0000003e6424723c */ /* 0x040fe20000041824 */
[----:B------:R-:W-:Y:S07]  /*3d90*/  STS [R27], R68 ;  /* 0x000000441b007388 */ /* 0x000fee0000000800 */
[C---:B------:R-:W-:Y:S01]  /*3da0*/  HMMA.16816.F32.BF16 R40, R100.reuse, R66, R40 ;  /* 0x000000426428723c */ /* 0x040fe20000041828 */
[----:B------:R-:W-:Y:S04]  /*3db0*/  STS [R7+0x400], R70 ;  /* 0x0004004607007388 */ /* 0x000fe80000000800 */
[----:B------:R-:W-:Y:S03]  /*3dc0*/  STS [R27+0x20], R76 ;  /* 0x0000204c1b007388 */ /* 0x000fe60000000800 */
[C---:B------:R-:W-:Y:S01]  /*3dd0*/  HMMA.16816.F32.BF16 R44, R100.reuse, R74, R44 ;  /* 0x0000004a642c723c */ /* 0x040fe2000004182c */
[----:B------:R-:W-:Y:S04]  /*3de0*/  STS [R7+0x420], R78 ;  /* 0x0004204e07007388 */ /* 0x000fe80000000800 */
[----:B------:R-:W-:Y:S03]  /*3df0*/  STS [R27+0x40], R84 ;  /* 0x000040541b007388 */ /* 0x000fe60000000800 */
[----:B------:R-:W-:Y:S01]  /*3e00*/  HMMA.16816.F32.BF16 R52, R100, R82, R52 ;  /* 0x000000526434723c */ /* 0x000fe20000041834 */
[----:B------:R-:W-:Y:S01]  /*3e10*/  F2FP.BF16.PACK_AB R36, R37, R36 ;  /* 0x000000242524723e */ /* 0x000fe200000010ff */
[----:B------:R-:W-:Y:S01]  /*3e20*/  STS [R7+0x440], R86 ;  /* 0x0004405607007388 */ /* 0x000fe20000000800 */
[----:B------:R-:W-:-:S03]  /*3e30*/  F2FP.BF16.PACK_AB R38, R39, R38 ;  /* 0x000000262726723e */ /* 0x000fc600000010ff */
[----:B------:R-:W-:Y:S02]  /*3e40*/  STS [R27+0x60], R32 ;  /* 0x000060201b007388 */ /* 0x000fe40000000800 */
[----:B------:R-:W-:Y:S02]  /*3e50*/  F2FP.BF16.PACK_AB R40, R41, R40 ;  /* 0x000000282928723e */ /* 0x000fe400000010ff */
[----:B------:R-:W-:Y:S01]  /*3e60*/  STS [R7+0x460], R34 ;  /* 0x0004602207007388 */ /* 0x000fe20000000800 */
[----:B------:R-:W-:-:S03]  /*3e70*/  F2FP.BF16.PACK_AB R42, R43, R42 ;  /* 0x0000002a2b2a723e */ /* 0x000fc600000010ff */
[----:B------:R-:W-:Y:S02]  /*3e80*/  BAR.SYNC.DEFER_BLOCKING 0x0 ;  /* 0x0000000000007b1d */ /* 0x000fe40000010000 */
[----:B------:R-:W-:Y:S02]  /*3e90*/  F2FP.BF16.PACK_AB R44, R45, R44 ;  /* 0x0000002c2d2c723e */ /* 0x000fe400000010ff */
[----:B------:R-:W-:-:S06]  /*3ea0*/  F2FP.BF16.PACK_AB R46, R47, R46 ;  /* 0x0000002e2f2e723e */ /* 0x000fcc00000010ff */
[----:B------:R-:W-:Y:S02]  /*3eb0*/  F2FP.BF16.PACK_AB R52, R53, R52 ;  /* 0x000000343534723e */ /* 0x000fe400000010ff */
[----:B------:R-:W-:Y:S01]  /*3ec0*/  F2FP.BF16.PACK_AB R54, R55, R54 ;  /* 0x000000363736723e */ /* 0x000fe200000010ff */
[----:B---3--:R-:W1:Y:S04]  /*3ed0*/  LDS.128 R8, [R18] ;  /* 0x0000000012087984 */ /* 0x008e680000000c00 */
[----:B------:R-:W2:Y:S04]  /*3ee0*/  LDS.128 R12, [R26+0x800] ;  /* 0x000800001a0c7984 */ /* 0x000ea80000000c00 */
[----:B------:R-:W-:Y:S06]  /*3ef0*/  BAR.SYNC.DEFER_BLOCKING 0x0 ;  /* 0x0000000000007b1d */ /* 0x000fec0000010000 */
[----:B------:R-:W-:Y:S04]  /*3f00*/  STS [R27], R36 ;  /* 0x000000241b007388 */ /* 0x000fe80000000800 */
[----:B------:R-:W-:Y:S04]  /*3f10*/  STS [R7+0x400], R38 ;  /* 0x0004002607007388 */ /* 0x000fe80000000800 */
[----:B------:R-:W-:Y:S04]  /*3f20*/  STS [R27+0x20], R40 ;  /* 0x000020281b007388 */ /* 0x000fe80000000800 */
[----:B------:R-:W-:Y:S04]  /*3f30*/  STS [R7+0x420], R42 ;  /* 0x0004202a07007388 */ /* 0x000fe80000000800 */
[----:B------:R-:W-:Y:S04]  /*3f40*/  STS [R27+0x40], R44 ;  /* 0x0000402c1b007388 */ /* 0x000fe80000000800 */
[----:B------:R-:W-:Y:S04]  /*3f50*/  STS [R7+0x440], R46 ;  /* 0x0004402e07007388 */ /* 0x000fe80000000800 */
[----:B------:R-:W-:Y:S04]  /*3f60*/  STS [R27+0x60], R52 ;  /* 0x000060341b007388 */ /* 0x000fe80000000800 */
[----:B------:R3:W-:Y:S04]  /*3f70*/  STS [R7+0x460], R54 ;  /* 0x0004603607007388 */ /* 0x0007e80000000800 */
[----:B------:R-:W-:Y:S01]  /*3f80*/  BAR.SYNC.DEFER_BLOCKING 0x0 ;  /* 0x0000000000007b1d */ /* 0x000fe20000010000 */
[----:B---3--:R-:W-:-:S02]  /*3f90*/  IMAD R7, R3, 0x40, R17 ;  /* 0x0000004003077824 */ /* 0x008fc400078e0211 */
[----:B------:R-:W-:-:S04]  /*3fa0*/  IMAD.WIDE R2, R5, R0, c[0x0][0x170] ;  /* 0x00005c0005027625 */ /* 0x000fc800078e0200 */
[----:B------:R-:W-:-:S04]  /*3fb0*/  IMAD.WIDE R4, R7, R0, c[0x0][0x170] ;  /* 0x00005c0007047625 */ /* 0x000fc800078e0200 */
[----:B------:R-:W-:Y:S01]  /*3fc0*/  IMAD.WIDE R6, R19, R0, c[0x0][0x170] ;  /* 0x00005c0013067625 */ /* 0x000fe200078e0200 */
[----:B------:R-:W3:Y:S04]  /*3fd0*/  LDS.128 R20, [R18] ;  /* 0x0000000012147984 */ /* 0x000ee80000000c00 */
[----:B-1----:R1:W-:Y:S04]  /*3fe0*/  @P3 STG.E.128 [R2.64], R8 ;  /* 0x0000000802003986 */ /* 0x0023e8000c101d06 */
[----:B--2---:R1:W-:Y:S04]  /*3ff0*/  @P2 STG.E.128 [R4.64], R12 ;  /* 0x0000000c04002986 */ /* 0x0043e8000c101d06 */
[----:B---3--:R1:W-:Y:S01]  /*4000*/  @P1 STG.E.128 [R6.64], R20 ;  /* 0x0000001406001986 */ /* 0x0083e2000c101d06 */
[----:B------:R-:W-:Y:S05]  /*4010*/  @!P0 EXIT ;  /* 0x000000000000894d */ /* 0x000fea0003800000 */
[----:B------:R-:W2:Y:S01]  /*4020*/  LDS.128 R24, [R26+0x800] ;  /* 0x000800001a187984 */ /* 0x000ea20000000c00 */
[----:B-1----:R-:W-:-:S04]  /*4030*/  IMAD R3, R16, 0x40, R17 ;  /* 0x0000004010037824 */ /* 0x002fc800078e0211 */
[----:B------:R-:W-:-:S05]  /*4040*/  IMAD.WIDE R2, R3, R0, c[0x0][0x170] ;  /* 0x00005c0003027625 */ /* 0x000fca00078e0200 */
[----:B--2---:R-:W-:Y:S01]  /*4050*/  STG.E.128 [R2.64], R24 ;  /* 0x0000001802007986 */ /* 0x004fe2000c101d06 */
[----:B------:R-:W-:Y:S05]  /*4060*/  EXIT ;  /* 0x000000000000794d */ /* 0x000fea0003800000 */
.L_x_0:
[----:B------:R-:W-:-:S00]  /*4070*/  BRA `(.L_x_0) ;  /* 0xfffffff000007947 */ /* 0x000fc0000383ffff */
[----:B------:R-:W-:-:S00]  /*4080*/  NOP ;  /* 0x0000000000007918 */ /* 0x000fc00000000000 */
[----:B------:R-:W-:-:S00]  /*4090*/  NOP ;  /* 0x0000000000007918 */ /* 0x000fc00000000000 */
[----:B------:R-:W-:-:S00]  /*40a0*/  NOP ;  /* 0x0000000000007918 */ /* 0x000fc00000000000 */
[----:B------:R-:W-:-:S00]  /*40b0*/  NOP ;  /* 0x0000000000007918 */ /* 0x000fc00000000000 */
[----:B------:R-:W-:-:S00]  /*40c0*/  NOP ;  /* 0x0000000000007918 */ /* 0x000fc00000000000 */
[----:B------:R-:W-:-:S00]  /*40d0*/  NOP ;  /* 0x0000000000007918 */ /* 0x000fc00000000000 */
[----:B------:R-:W-:-:S00]  /*40e0*/  NOP ;  /* 0x0000000000007918 */ /* 0x000fc00000000000 */
[----:B------:R-:W-:-:S00]  /*40f0*/  NOP ;  /* 0x0000000000007918 */ /* 0x000fc00000000000 */
.L_x_1:


//--------------------- .nv.shared.triton_bmm     --------------------------
	.section	.nv.shared.triton_bmm,"aw",@nobits
	.sectionflags	@""
	.align	16
